//
// Generated by NVIDIA NVVM Compiler
//
// Compiler Build ID: CL-36424714
// Cuda compilation tools, release 13.0, V13.0.88
// Based on NVVM 20.0.0
//

.version 9.0
.target sm_100
.address_size 64

	// .globl	_Z16attention_kernelILi128ELi64ELi128ELi4EEvPK13__nv_bfloat16S2_S2_PS0_iii
.extern .shared .align 16 .b8 shm[];

.visible .entry _Z16attention_kernelILi128ELi64ELi128ELi4EEvPK13__nv_bfloat16S2_S2_PS0_iii(
	.param .u64 .ptr .align 1 _Z16attention_kernelILi128ELi64ELi128ELi4EEvPK13__nv_bfloat16S2_S2_PS0_iii_param_0,
	.param .u64 .ptr .align 1 _Z16attention_kernelILi128ELi64ELi128ELi4EEvPK13__nv_bfloat16S2_S2_PS0_iii_param_1,
	.param .u64 .ptr .align 1 _Z16attention_kernelILi128ELi64ELi128ELi4EEvPK13__nv_bfloat16S2_S2_PS0_iii_param_2,
	.param .u64 .ptr .align 1 _Z16attention_kernelILi128ELi64ELi128ELi4EEvPK13__nv_bfloat16S2_S2_PS0_iii_param_3,
	.param .u32 _Z16attention_kernelILi128ELi64ELi128ELi4EEvPK13__nv_bfloat16S2_S2_PS0_iii_param_4,
	.param .u32 _Z16attention_kernelILi128ELi64ELi128ELi4EEvPK13__nv_bfloat16S2_S2_PS0_iii_param_5,
	.param .u32 _Z16attention_kernelILi128ELi64ELi128ELi4EEvPK13__nv_bfloat16S2_S2_PS0_iii_param_6
)
{
	.reg .pred 	%p<21>;
	.reg .b32 	%r<2367>;
	.reg .b32 	%f<3216>;
	.reg .b64 	%rd<93>;

	ld.param.u64 	%rd20, [_Z16attention_kernelILi128ELi64ELi128ELi4EEvPK13__nv_bfloat16S2_S2_PS0_iii_param_0];
	ld.param.u64 	%rd21, [_Z16attention_kernelILi128ELi64ELi128ELi4EEvPK13__nv_bfloat16S2_S2_PS0_iii_param_1];
	ld.param.u64 	%rd22, [_Z16attention_kernelILi128ELi64ELi128ELi4EEvPK13__nv_bfloat16S2_S2_PS0_iii_param_2];
	ld.param.u64 	%rd23, [_Z16attention_kernelILi128ELi64ELi128ELi4EEvPK13__nv_bfloat16S2_S2_PS0_iii_param_3];
	ld.param.u32 	%r69, [_Z16attention_kernelILi128ELi64ELi128ELi4EEvPK13__nv_bfloat16S2_S2_PS0_iii_param_5];
	cvta.to.global.u64 	%rd1, %rd23;
	setp.lt.s32 	%p1, %r69, 1;
	@%p1 bra 	$L__BB0_6;
	ld.param.u32 	%r2361, [_Z16attention_kernelILi128ELi64ELi128ELi4EEvPK13__nv_bfloat16S2_S2_PS0_iii_param_6];
	ld.param.u32 	%r2359, [_Z16attention_kernelILi128ELi64ELi128ELi4EEvPK13__nv_bfloat16S2_S2_PS0_iii_param_5];
	mov.u32 	%r72, %ctaid.x;
	shl.b32 	%r73, %r72, 7;
	mul.lo.s32 	%r74, %r73, %r2359;
	mul.lo.s32 	%r75, %r73, %r2361;
	mul.wide.s32 	%rd24, %r74, 2;
	add.s64 	%rd88, %rd1, %rd24;
	mul.wide.s32 	%rd25, %r75, 2;
	add.s64 	%rd91, %rd22, %rd25;
	add.s64 	%rd92, %rd21, %rd25;
	add.s64 	%rd85, %rd20, %rd24;
	mov.b32 	%r2365, 0;
	mov.u32 	%r172, %tid.x;
	shl.b32 	%r173, %r172, 3;
	add.s32 	%r174, %r173, 15360;
	and.b32  	%r175, %r174, 32640;
	and.b32  	%r176, %r173, 120;
	or.b32  	%r177, %r175, %r176;
$L__BB0_2:
	ld.param.u32 	%r2362, [_Z16attention_kernelILi128ELi64ELi128ELi4EEvPK13__nv_bfloat16S2_S2_PS0_iii_param_6];
	add.s32 	%r178, %r173, 14336;
	and.b32  	%r179, %r178, 32640;
	or.b32  	%r180, %r179, %r176;
	add.s32 	%r181, %r173, 13312;
	and.b32  	%r182, %r181, 32640;
	or.b32  	%r183, %r182, %r176;
	add.s32 	%r184, %r173, 12288;
	and.b32  	%r185, %r184, 32640;
	or.b32  	%r186, %r185, %r176;
	add.s32 	%r187, %r173, 11264;
	and.b32  	%r188, %r187, 32640;
	or.b32  	%r189, %r188, %r176;
	add.s32 	%r190, %r173, 10240;
	and.b32  	%r191, %r190, 32640;
	or.b32  	%r192, %r191, %r176;
	add.s32 	%r193, %r173, 9216;
	and.b32  	%r194, %r193, 32640;
	or.b32  	%r195, %r194, %r176;
	or.b32  	%r196, %r173, 8192;
	add.s32 	%r197, %r173, 7168;
	and.b32  	%r198, %r197, 16256;
	or.b32  	%r199, %r198, %r176;
	add.s32 	%r200, %r173, 6144;
	and.b32  	%r201, %r200, 16256;
	or.b32  	%r202, %r201, %r176;
	add.s32 	%r203, %r173, 5120;
	and.b32  	%r204, %r203, 16256;
	or.b32  	%r205, %r204, %r176;
	add.s32 	%r206, %r173, 4096;
	and.b32  	%r207, %r206, 16256;
	or.b32  	%r208, %r207, %r176;
	add.s32 	%r209, %r173, 3072;
	and.b32  	%r210, %r209, 16256;
	or.b32  	%r211, %r210, %r176;
	add.s32 	%r212, %r173, 2048;
	and.b32  	%r213, %r212, 16256;
	or.b32  	%r214, %r213, %r176;
	add.s32 	%r215, %r173, 1024;
	and.b32  	%r216, %r215, 16256;
	or.b32  	%r217, %r216, %r176;
	setp.lt.s32 	%p2, %r2362, 1;
	mul.wide.u32 	%rd42, %r173, 2;
	add.s64 	%rd26, %rd85, %rd42;
	shl.b32 	%r218, %r172, 4;
	mov.u32 	%r219, shm;
	add.s32 	%r76, %r218, %r219;
	// begin inline asm
	cp.async.cg.shared.global [%r76], [%rd26], 16;
	// end inline asm
	mul.wide.u32 	%rd43, %r217, 2;
	add.s64 	%rd27, %rd85, %rd43;
	shl.b32 	%r220, %r217, 1;
	add.s32 	%r77, %r220, %r219;
	// begin inline asm
	cp.async.cg.shared.global [%r77], [%rd27], 16;
	// end inline asm
	mul.wide.u32 	%rd44, %r214, 2;
	add.s64 	%rd28, %rd85, %rd44;
	shl.b32 	%r221, %r214, 1;
	add.s32 	%r78, %r221, %r219;
	// begin inline asm
	cp.async.cg.shared.global [%r78], [%rd28], 16;
	// end inline asm
	mul.wide.u32 	%rd45, %r211, 2;
	add.s64 	%rd29, %rd85, %rd45;
	shl.b32 	%r222, %r211, 1;
	add.s32 	%r79, %r222, %r219;
	// begin inline asm
	cp.async.cg.shared.global [%r79], [%rd29], 16;
	// end inline asm
	mul.wide.u32 	%rd46, %r208, 2;
	add.s64 	%rd30, %rd85, %rd46;
	shl.b32 	%r223, %r208, 1;
	add.s32 	%r80, %r223, %r219;
	// begin inline asm
	cp.async.cg.shared.global [%r80], [%rd30], 16;
	// end inline asm
	mul.wide.u32 	%rd47, %r205, 2;
	add.s64 	%rd31, %rd85, %rd47;
	shl.b32 	%r224, %r205, 1;
	add.s32 	%r81, %r224, %r219;
	// begin inline asm
	cp.async.cg.shared.global [%r81], [%rd31], 16;
	// end inline asm
	mul.wide.u32 	%rd48, %r202, 2;
	add.s64 	%rd32, %rd85, %rd48;
	shl.b32 	%r225, %r202, 1;
	add.s32 	%r82, %r225, %r219;
	// begin inline asm
	cp.async.cg.shared.global [%r82], [%rd32], 16;
	// end inline asm
	mul.wide.u32 	%rd49, %r199, 2;
	add.s64 	%rd33, %rd85, %rd49;
	shl.b32 	%r226, %r199, 1;
	add.s32 	%r83, %r226, %r219;
	// begin inline asm
	cp.async.cg.shared.global [%r83], [%rd33], 16;
	// end inline asm
	mul.wide.u32 	%rd50, %r196, 2;
	add.s64 	%rd34, %rd85, %rd50;
	add.s32 	%r84, %r76, 16384;
	// begin inline asm
	cp.async.cg.shared.global [%r84], [%rd34], 16;
	// end inline asm
	mul.wide.u32 	%rd51, %r195, 2;
	add.s64 	%rd35, %rd85, %rd51;
	shl.b32 	%r227, %r195, 1;
	add.s32 	%r85, %r227, %r219;
	// begin inline asm
	cp.async.cg.shared.global [%r85], [%rd35], 16;
	// end inline asm
	mul.wide.u32 	%rd52, %r192, 2;
	add.s64 	%rd36, %rd85, %rd52;
	shl.b32 	%r228, %r192, 1;
	add.s32 	%r86, %r228, %r219;
	// begin inline asm
	cp.async.cg.shared.global [%r86], [%rd36], 16;
	// end inline asm
	mul.wide.u32 	%rd53, %r189, 2;
	add.s64 	%rd37, %rd85, %rd53;
	shl.b32 	%r229, %r189, 1;
	add.s32 	%r87, %r229, %r219;
	// begin inline asm
	cp.async.cg.shared.global [%r87], [%rd37], 16;
	// end inline asm
	mul.wide.u32 	%rd54, %r186, 2;
	add.s64 	%rd38, %rd85, %rd54;
	shl.b32 	%r230, %r186, 1;
	add.s32 	%r88, %r230, %r219;
	// begin inline asm
	cp.async.cg.shared.global [%r88], [%rd38], 16;
	// end inline asm
	mul.wide.u32 	%rd55, %r183, 2;
	add.s64 	%rd39, %rd85, %rd55;
	shl.b32 	%r231, %r183, 1;
	add.s32 	%r89, %r231, %r219;
	// begin inline asm
	cp.async.cg.shared.global [%r89], [%rd39], 16;
	// end inline asm
	mul.wide.u32 	%rd56, %r180, 2;
	add.s64 	%rd40, %rd85, %rd56;
	shl.b32 	%r232, %r180, 1;
	add.s32 	%r90, %r232, %r219;
	// begin inline asm
	cp.async.cg.shared.global [%r90], [%rd40], 16;
	// end inline asm
	mul.wide.u32 	%rd57, %r177, 2;
	add.s64 	%rd41, %rd85, %rd57;
	shl.b32 	%r233, %r177, 1;
	add.s32 	%r91, %r233, %r219;
	// begin inline asm
	cp.async.cg.shared.global [%r91], [%rd41], 16;
	// end inline asm
	// begin inline asm
	cp.async.commit_group;
	// end inline asm
	// begin inline asm
	cp.async.wait_all;
	// end inline asm
	bar.sync 	0;
	shl.b32 	%r234, %r172, 8;
	and.b32  	%r235, %r234, 257792;
	and.b32  	%r236, %r172, 16;
	add.s32 	%r237, %r236, %r219;
	add.s32 	%r96, %r235, %r237;
	// begin inline asm
	ldmatrix.sync.aligned.m8n8.x4.b16 {%r92, %r93, %r94, %r95}, [%r96];
	// end inline asm
	add.s32 	%r101, %r96, 32;
	// begin inline asm
	ldmatrix.sync.aligned.m8n8.x4.b16 {%r97, %r98, %r99, %r100}, [%r101];
	// end inline asm
	add.s32 	%r106, %r96, 64;
	// begin inline asm
	ldmatrix.sync.aligned.m8n8.x4.b16 {%r102, %r103, %r104, %r105}, [%r106];
	// end inline asm
	add.s32 	%r111, %r96, 96;
	// begin inline asm
	ldmatrix.sync.aligned.m8n8.x4.b16 {%r107, %r108, %r109, %r110}, [%r111];
	// end inline asm
	add.s32 	%r116, %r96, 128;
	// begin inline asm
	ldmatrix.sync.aligned.m8n8.x4.b16 {%r112, %r113, %r114, %r115}, [%r116];
	// end inline asm
	add.s32 	%r121, %r96, 160;
	// begin inline asm
	ldmatrix.sync.aligned.m8n8.x4.b16 {%r117, %r118, %r119, %r120}, [%r121];
	// end inline asm
	add.s32 	%r126, %r96, 192;
	// begin inline asm
	ldmatrix.sync.aligned.m8n8.x4.b16 {%r122, %r123, %r124, %r125}, [%r126];
	// end inline asm
	add.s32 	%r131, %r96, 224;
	// begin inline asm
	ldmatrix.sync.aligned.m8n8.x4.b16 {%r127, %r128, %r129, %r130}, [%r131];
	// end inline asm
	add.s32 	%r136, %r96, 4096;
	// begin inline asm
	ldmatrix.sync.aligned.m8n8.x4.b16 {%r132, %r133, %r134, %r135}, [%r136];
	// end inline asm
	add.s32 	%r141, %r96, 4128;
	// begin inline asm
	ldmatrix.sync.aligned.m8n8.x4.b16 {%r137, %r138, %r139, %r140}, [%r141];
	// end inline asm
	add.s32 	%r146, %r96, 4160;
	// begin inline asm
	ldmatrix.sync.aligned.m8n8.x4.b16 {%r142, %r143, %r144, %r145}, [%r146];
	// end inline asm
	add.s32 	%r151, %r96, 4192;
	// begin inline asm
	ldmatrix.sync.aligned.m8n8.x4.b16 {%r147, %r148, %r149, %r150}, [%r151];
	// end inline asm
	add.s32 	%r156, %r96, 4224;
	// begin inline asm
	ldmatrix.sync.aligned.m8n8.x4.b16 {%r152, %r153, %r154, %r155}, [%r156];
	// end inline asm
	add.s32 	%r161, %r96, 4256;
	// begin inline asm
	ldmatrix.sync.aligned.m8n8.x4.b16 {%r157, %r158, %r159, %r160}, [%r161];
	// end inline asm
	add.s32 	%r166, %r96, 4288;
	// begin inline asm
	ldmatrix.sync.aligned.m8n8.x4.b16 {%r162, %r163, %r164, %r165}, [%r166];
	// end inline asm
	add.s32 	%r171, %r96, 4320;
	// begin inline asm
	ldmatrix.sync.aligned.m8n8.x4.b16 {%r167, %r168, %r169, %r170}, [%r171];
	// end inline asm
	mov.f32 	%f3084, 0f00000000;
	mov.f32 	%f3085, %f3084;
	mov.f32 	%f3086, %f3084;
	mov.f32 	%f3087, %f3084;
	mov.f32 	%f3088, %f3084;
	mov.f32 	%f3089, %f3084;
	mov.f32 	%f3090, %f3084;
	mov.f32 	%f3091, %f3084;
	mov.f32 	%f3092, %f3084;
	mov.f32 	%f3093, %f3084;
	mov.f32 	%f3094, %f3084;
	mov.f32 	%f3095, %f3084;
	mov.f32 	%f3096, %f3084;
	mov.f32 	%f3097, %f3084;
	mov.f32 	%f3098, %f3084;
	mov.f32 	%f3099, %f3084;
	mov.f32 	%f3100, %f3084;
	mov.f32 	%f3101, %f3084;
	mov.f32 	%f3102, %f3084;
	mov.f32 	%f3103, %f3084;
	mov.f32 	%f3104, %f3084;
	mov.f32 	%f3105, %f3084;
	mov.f32 	%f3106, %f3084;
	mov.f32 	%f3107, %f3084;
	mov.f32 	%f3108, %f3084;
	mov.f32 	%f3109, %f3084;
	mov.f32 	%f3110, %f3084;
	mov.f32 	%f3111, %f3084;
	mov.f32 	%f3112, %f3084;
	mov.f32 	%f3113, %f3084;
	mov.f32 	%f3114, %f3084;
	mov.f32 	%f3115, %f3084;
	mov.f32 	%f3116, %f3084;
	mov.f32 	%f3117, %f3084;
	mov.f32 	%f3118, %f3084;
	mov.f32 	%f3119, %f3084;
	mov.f32 	%f3120, %f3084;
	mov.f32 	%f3121, %f3084;
	mov.f32 	%f3122, %f3084;
	mov.f32 	%f3123, %f3084;
	mov.f32 	%f3124, %f3084;
	mov.f32 	%f3125, %f3084;
	mov.f32 	%f3126, %f3084;
	mov.f32 	%f3127, %f3084;
	mov.f32 	%f3128, %f3084;
	mov.f32 	%f3129, %f3084;
	mov.f32 	%f3130, %f3084;
	mov.f32 	%f3131, %f3084;
	mov.f32 	%f3132, %f3084;
	mov.f32 	%f3133, %f3084;
	mov.f32 	%f3134, %f3084;
	mov.f32 	%f3135, %f3084;
	mov.f32 	%f3136, %f3084;
	mov.f32 	%f3137, %f3084;
	mov.f32 	%f3138, %f3084;
	mov.f32 	%f3139, %f3084;
	mov.f32 	%f3140, %f3084;
	mov.f32 	%f3141, %f3084;
	mov.f32 	%f3142, %f3084;
	mov.f32 	%f3143, %f3084;
	mov.f32 	%f3144, %f3084;
	mov.f32 	%f3145, %f3084;
	mov.f32 	%f3146, %f3084;
	mov.f32 	%f3147, %f3084;
	mov.f32 	%f3148, %f3084;
	mov.f32 	%f3149, %f3084;
	mov.f32 	%f3150, %f3084;
	mov.f32 	%f3151, %f3084;
	mov.f32 	%f3152, %f3084;
	mov.f32 	%f3153, %f3084;
	mov.f32 	%f3154, %f3084;
	mov.f32 	%f3155, %f3084;
	mov.f32 	%f3156, %f3084;
	mov.f32 	%f3157, %f3084;
	mov.f32 	%f3158, %f3084;
	mov.f32 	%f3159, %f3084;
	mov.f32 	%f3160, %f3084;
	mov.f32 	%f3161, %f3084;
	mov.f32 	%f3162, %f3084;
	mov.f32 	%f3163, %f3084;
	mov.f32 	%f3164, %f3084;
	mov.f32 	%f3165, %f3084;
	mov.f32 	%f3166, %f3084;
	mov.f32 	%f3167, %f3084;
	mov.f32 	%f3168, %f3084;
	mov.f32 	%f3169, %f3084;
	mov.f32 	%f3170, %f3084;
	mov.f32 	%f3171, %f3084;
	mov.f32 	%f3172, %f3084;
	mov.f32 	%f3173, %f3084;
	mov.f32 	%f3174, %f3084;
	mov.f32 	%f3175, %f3084;
	mov.f32 	%f3176, %f3084;
	mov.f32 	%f3177, %f3084;
	mov.f32 	%f3178, %f3084;
	mov.f32 	%f3179, %f3084;
	mov.f32 	%f3180, %f3084;
	mov.f32 	%f3181, %f3084;
	mov.f32 	%f3182, %f3084;
	mov.f32 	%f3183, %f3084;
	mov.f32 	%f3184, %f3084;
	mov.f32 	%f3185, %f3084;
	mov.f32 	%f3186, %f3084;
	mov.f32 	%f3187, %f3084;
	mov.f32 	%f3188, %f3084;
	mov.f32 	%f3189, %f3084;
	mov.f32 	%f3190, %f3084;
	mov.f32 	%f3191, %f3084;
	mov.f32 	%f3192, %f3084;
	mov.f32 	%f3193, %f3084;
	mov.f32 	%f3194, %f3084;
	mov.f32 	%f3195, %f3084;
	mov.f32 	%f3196, %f3084;
	mov.f32 	%f3197, %f3084;
	mov.f32 	%f3198, %f3084;
	mov.f32 	%f3199, %f3084;
	mov.f32 	%f3200, %f3084;
	mov.f32 	%f3201, %f3084;
	mov.f32 	%f3202, %f3084;
	mov.f32 	%f3203, %f3084;
	mov.f32 	%f3204, %f3084;
	mov.f32 	%f3205, %f3084;
	mov.f32 	%f3206, %f3084;
	mov.f32 	%f3207, %f3084;
	mov.f32 	%f3208, %f3084;
	mov.f32 	%f3209, %f3084;
	mov.f32 	%f3210, %f3084;
	mov.f32 	%f3211, %f3084;
	mov.f32 	%f3212, %f3084;
	mov.f32 	%f3213, %f3084;
	mov.f32 	%f3214, %f3084;
	mov.f32 	%f3215, %f3084;
	@%p2 bra 	$L__BB0_5;
	mov.b32 	%r2366, 0;
	mov.f32 	%f3076, 0fFF7FFFFF;
	mov.f32 	%f3084, 0f00000000;
	mov.f32 	%f3077, %f3076;
	mov.f32 	%f3078, %f3076;
	mov.f32 	%f3079, %f3076;
$L__BB0_4:
	ld.param.u32 	%r2363, [_Z16attention_kernelILi128ELi64ELi128ELi4EEvPK13__nv_bfloat16S2_S2_PS0_iii_param_6];
	mov.u32 	%r2207, %tid.x;
	shl.b32 	%r2208, %r2207, 3;
	and.b32  	%r2209, %r2208, 120;
	mul.wide.u32 	%rd74, %r2208, 2;
	add.s64 	%rd58, %rd92, %rd74;
	shl.b32 	%r2210, %r2207, 4;
	mov.u32 	%r2211, shm;
	add.s32 	%r2212, %r2211, 32768;
	add.s32 	%r239, %r2210, %r2212;
	// begin inline asm
	cp.async.cg.shared.global [%r239], [%rd58], 16;
	// end inline asm
	add.s32 	%r2213, %r2208, 1024;
	and.b32  	%r2214, %r2213, 16256;
	or.b32  	%r2215, %r2214, %r2209;
	mul.wide.u32 	%rd75, %r2215, 2;
	add.s64 	%rd59, %rd92, %rd75;
	shl.b32 	%r2216, %r2215, 1;
	add.s32 	%r240, %r2216, %r2212;
	// begin inline asm
	cp.async.cg.shared.global [%r240], [%rd59], 16;
	// end inline asm
	add.s32 	%r2217, %r2208, 2048;
	and.b32  	%r2218, %r2217, 16256;
	or.b32  	%r2219, %r2218, %r2209;
	mul.wide.u32 	%rd76, %r2219, 2;
	add.s64 	%rd60, %rd92, %rd76;
	shl.b32 	%r2220, %r2219, 1;
	add.s32 	%r241, %r2220, %r2212;
	// begin inline asm
	cp.async.cg.shared.global [%r241], [%rd60], 16;
	// end inline asm
	add.s32 	%r2221, %r2208, 3072;
	and.b32  	%r2222, %r2221, 16256;
	or.b32  	%r2223, %r2222, %r2209;
	mul.wide.u32 	%rd77, %r2223, 2;
	add.s64 	%rd61, %rd92, %rd77;
	shl.b32 	%r2224, %r2223, 1;
	add.s32 	%r242, %r2224, %r2212;
	// begin inline asm
	cp.async.cg.shared.global [%r242], [%rd61], 16;
	// end inline asm
	add.s32 	%r2225, %r2208, 4096;
	and.b32  	%r2226, %r2225, 16256;
	or.b32  	%r2227, %r2226, %r2209;
	mul.wide.u32 	%rd78, %r2227, 2;
	add.s64 	%rd62, %rd92, %rd78;
	shl.b32 	%r2228, %r2227, 1;
	add.s32 	%r243, %r2228, %r2212;
	// begin inline asm
	cp.async.cg.shared.global [%r243], [%rd62], 16;
	// end inline asm
	add.s32 	%r2229, %r2208, 5120;
	and.b32  	%r2230, %r2229, 16256;
	or.b32  	%r2231, %r2230, %r2209;
	mul.wide.u32 	%rd79, %r2231, 2;
	add.s64 	%rd63, %rd92, %rd79;
	shl.b32 	%r2232, %r2231, 1;
	add.s32 	%r244, %r2232, %r2212;
	// begin inline asm
	cp.async.cg.shared.global [%r244], [%rd63], 16;
	// end inline asm
	add.s32 	%r2233, %r2208, 6144;
	and.b32  	%r2234, %r2233, 16256;
	or.b32  	%r2235, %r2234, %r2209;
	mul.wide.u32 	%rd80, %r2235, 2;
	add.s64 	%rd64, %rd92, %rd80;
	shl.b32 	%r2236, %r2235, 1;
	add.s32 	%r245, %r2236, %r2212;
	// begin inline asm
	cp.async.cg.shared.global [%r245], [%rd64], 16;
	// end inline asm
	add.s32 	%r2237, %r2208, 7168;
	and.b32  	%r2238, %r2237, 16256;
	or.b32  	%r2239, %r2238, %r2209;
	mul.wide.u32 	%rd81, %r2239, 2;
	add.s64 	%rd65, %rd92, %rd81;
	shl.b32 	%r2240, %r2239, 1;
	add.s32 	%r246, %r2240, %r2212;
	// begin inline asm
	cp.async.cg.shared.global [%r246], [%rd65], 16;
	// end inline asm
	// begin inline asm
	cp.async.commit_group;
	// end inline asm
	// begin inline asm
	cp.async.wait_all;
	// end inline asm
	bar.sync 	0;
	shl.b32 	%r2241, %r2207, 8;
	and.b32  	%r2242, %r2241, 1792;
	shl.b32 	%r2243, %r2207, 1;
	and.b32  	%r2244, %r2243, 48;
	or.b32  	%r2245, %r2242, %r2244;
	add.s32 	%r249, %r2245, %r2212;
	// begin inline asm
	ldmatrix.sync.aligned.m8n8.x2.b16 {%r247, %r248}, [%r249];
	// end inline asm
	add.s32 	%r2246, %r2211, %r2245;
	add.s32 	%r252, %r2246, 32800;
	// begin inline asm
	ldmatrix.sync.aligned.m8n8.x2.b16 {%r250, %r251}, [%r252];
	// end inline asm
	add.s32 	%r255, %r2246, 32832;
	// begin inline asm
	ldmatrix.sync.aligned.m8n8.x2.b16 {%r253, %r254}, [%r255];
	// end inline asm
	add.s32 	%r258, %r2246, 32864;
	// begin inline asm
	ldmatrix.sync.aligned.m8n8.x2.b16 {%r256, %r257}, [%r258];
	// end inline asm
	add.s32 	%r261, %r2246, 32896;
	// begin inline asm
	ldmatrix.sync.aligned.m8n8.x2.b16 {%r259, %r260}, [%r261];
	// end inline asm
	add.s32 	%r264, %r2246, 32928;
	// begin inline asm
	ldmatrix.sync.aligned.m8n8.x2.b16 {%r262, %r263}, [%r264];
	// end inline asm
	add.s32 	%r267, %r2246, 32960;
	// begin inline asm
	ldmatrix.sync.aligned.m8n8.x2.b16 {%r265, %r266}, [%r267];
	// end inline asm
	add.s32 	%r270, %r2246, 32992;
	// begin inline asm
	ldmatrix.sync.aligned.m8n8.x2.b16 {%r268, %r269}, [%r270];
	// end inline asm
	add.s32 	%r273, %r2246, 34816;
	// begin inline asm
	ldmatrix.sync.aligned.m8n8.x2.b16 {%r271, %r272}, [%r273];
	// end inline asm
	add.s32 	%r276, %r2246, 34848;
	// begin inline asm
	ldmatrix.sync.aligned.m8n8.x2.b16 {%r274, %r275}, [%r276];
	// end inline asm
	add.s32 	%r279, %r2246, 34880;
	// begin inline asm
	ldmatrix.sync.aligned.m8n8.x2.b16 {%r277, %r278}, [%r279];
	// end inline asm
	add.s32 	%r282, %r2246, 34912;
	// begin inline asm
	ldmatrix.sync.aligned.m8n8.x2.b16 {%r280, %r281}, [%r282];
	// end inline asm
	add.s32 	%r285, %r2246, 34944;
	// begin inline asm
	ldmatrix.sync.aligned.m8n8.x2.b16 {%r283, %r284}, [%r285];
	// end inline asm
	add.s32 	%r288, %r2246, 34976;
	// begin inline asm
	ldmatrix.sync.aligned.m8n8.x2.b16 {%r286, %r287}, [%r288];
	// end inline asm
	add.s32 	%r291, %r2246, 35008;
	// begin inline asm
	ldmatrix.sync.aligned.m8n8.x2.b16 {%r289, %r290}, [%r291];
	// end inline asm
	add.s32 	%r294, %r2246, 35040;
	// begin inline asm
	ldmatrix.sync.aligned.m8n8.x2.b16 {%r292, %r293}, [%r294];
	// end inline asm
	add.s32 	%r297, %r2246, 36864;
	// begin inline asm
	ldmatrix.sync.aligned.m8n8.x2.b16 {%r295, %r296}, [%r297];
	// end inline asm
	add.s32 	%r300, %r2246, 36896;
	// begin inline asm
	ldmatrix.sync.aligned.m8n8.x2.b16 {%r298, %r299}, [%r300];
	// end inline asm
	add.s32 	%r303, %r2246, 36928;
	// begin inline asm
	ldmatrix.sync.aligned.m8n8.x2.b16 {%r301, %r302}, [%r303];
	// end inline asm
	add.s32 	%r306, %r2246, 36960;
	// begin inline asm
	ldmatrix.sync.aligned.m8n8.x2.b16 {%r304, %r305}, [%r306];
	// end inline asm
	add.s32 	%r309, %r2246, 36992;
	// begin inline asm
	ldmatrix.sync.aligned.m8n8.x2.b16 {%r307, %r308}, [%r309];
	// end inline asm
	add.s32 	%r312, %r2246, 37024;
	// begin inline asm
	ldmatrix.sync.aligned.m8n8.x2.b16 {%r310, %r311}, [%r312];
	// end inline asm
	add.s32 	%r315, %r2246, 37056;
	// begin inline asm
	ldmatrix.sync.aligned.m8n8.x2.b16 {%r313, %r314}, [%r315];
	// end inline asm
	add.s32 	%r318, %r2246, 37088;
	// begin inline asm
	ldmatrix.sync.aligned.m8n8.x2.b16 {%r316, %r317}, [%r318];
	// end inline asm
	add.s32 	%r321, %r2246, 38912;
	// begin inline asm
	ldmatrix.sync.aligned.m8n8.x2.b16 {%r319, %r320}, [%r321];
	// end inline asm
	add.s32 	%r324, %r2246, 38944;
	// begin inline asm
	ldmatrix.sync.aligned.m8n8.x2.b16 {%r322, %r323}, [%r324];
	// end inline asm
	add.s32 	%r327, %r2246, 38976;
	// begin inline asm
	ldmatrix.sync.aligned.m8n8.x2.b16 {%r325, %r326}, [%r327];
	// end inline asm
	add.s32 	%r330, %r2246, 39008;
	// begin inline asm
	ldmatrix.sync.aligned.m8n8.x2.b16 {%r328, %r329}, [%r330];
	// end inline asm
	add.s32 	%r333, %r2246, 39040;
	// begin inline asm
	ldmatrix.sync.aligned.m8n8.x2.b16 {%r331, %r332}, [%r333];
	// end inline asm
	add.s32 	%r336, %r2246, 39072;
	// begin inline asm
	ldmatrix.sync.aligned.m8n8.x2.b16 {%r334, %r335}, [%r336];
	// end inline asm
	add.s32 	%r339, %r2246, 39104;
	// begin inline asm
	ldmatrix.sync.aligned.m8n8.x2.b16 {%r337, %r338}, [%r339];
	// end inline asm
	add.s32 	%r342, %r2246, 39136;
	// begin inline asm
	ldmatrix.sync.aligned.m8n8.x2.b16 {%r340, %r341}, [%r342];
	// end inline asm
	add.s32 	%r345, %r2246, 40960;
	// begin inline asm
	ldmatrix.sync.aligned.m8n8.x2.b16 {%r343, %r344}, [%r345];
	// end inline asm
	add.s32 	%r348, %r2246, 40992;
	// begin inline asm
	ldmatrix.sync.aligned.m8n8.x2.b16 {%r346, %r347}, [%r348];
	// end inline asm
	add.s32 	%r351, %r2246, 41024;
	// begin inline asm
	ldmatrix.sync.aligned.m8n8.x2.b16 {%r349, %r350}, [%r351];
	// end inline asm
	add.s32 	%r354, %r2246, 41056;
	// begin inline asm
	ldmatrix.sync.aligned.m8n8.x2.b16 {%r352, %r353}, [%r354];
	// end inline asm
	add.s32 	%r357, %r2246, 41088;
	// begin inline asm
	ldmatrix.sync.aligned.m8n8.x2.b16 {%r355, %r356}, [%r357];
	// end inline asm
	add.s32 	%r360, %r2246, 41120;
	// begin inline asm
	ldmatrix.sync.aligned.m8n8.x2.b16 {%r358, %r359}, [%r360];
	// end inline asm
	add.s32 	%r363, %r2246, 41152;
	// begin inline asm
	ldmatrix.sync.aligned.m8n8.x2.b16 {%r361, %r362}, [%r363];
	// end inline asm
	add.s32 	%r366, %r2246, 41184;
	// begin inline asm
	ldmatrix.sync.aligned.m8n8.x2.b16 {%r364, %r365}, [%r366];
	// end inline asm
	add.s32 	%r369, %r2246, 43008;
	// begin inline asm
	ldmatrix.sync.aligned.m8n8.x2.b16 {%r367, %r368}, [%r369];
	// end inline asm
	add.s32 	%r372, %r2246, 43040;
	// begin inline asm
	ldmatrix.sync.aligned.m8n8.x2.b16 {%r370, %r371}, [%r372];
	// end inline asm
	add.s32 	%r375, %r2246, 43072;
	// begin inline asm
	ldmatrix.sync.aligned.m8n8.x2.b16 {%r373, %r374}, [%r375];
	// end inline asm
	add.s32 	%r378, %r2246, 43104;
	// begin inline asm
	ldmatrix.sync.aligned.m8n8.x2.b16 {%r376, %r377}, [%r378];
	// end inline asm
	add.s32 	%r381, %r2246, 43136;
	// begin inline asm
	ldmatrix.sync.aligned.m8n8.x2.b16 {%r379, %r380}, [%r381];
	// end inline asm
	add.s32 	%r384, %r2246, 43168;
	// begin inline asm
	ldmatrix.sync.aligned.m8n8.x2.b16 {%r382, %r383}, [%r384];
	// end inline asm
	add.s32 	%r387, %r2246, 43200;
	// begin inline asm
	ldmatrix.sync.aligned.m8n8.x2.b16 {%r385, %r386}, [%r387];
	// end inline asm
	add.s32 	%r390, %r2246, 43232;
	// begin inline asm
	ldmatrix.sync.aligned.m8n8.x2.b16 {%r388, %r389}, [%r390];
	// end inline asm
	add.s32 	%r393, %r2246, 45056;
	// begin inline asm
	ldmatrix.sync.aligned.m8n8.x2.b16 {%r391, %r392}, [%r393];
	// end inline asm
	add.s32 	%r396, %r2246, 45088;
	// begin inline asm
	ldmatrix.sync.aligned.m8n8.x2.b16 {%r394, %r395}, [%r396];
	// end inline asm
	add.s32 	%r399, %r2246, 45120;
	// begin inline asm
	ldmatrix.sync.aligned.m8n8.x2.b16 {%r397, %r398}, [%r399];
	// end inline asm
	add.s32 	%r402, %r2246, 45152;
	// begin inline asm
	ldmatrix.sync.aligned.m8n8.x2.b16 {%r400, %r401}, [%r402];
	// end inline asm
	add.s32 	%r405, %r2246, 45184;
	// begin inline asm
	ldmatrix.sync.aligned.m8n8.x2.b16 {%r403, %r404}, [%r405];
	// end inline asm
	add.s32 	%r408, %r2246, 45216;
	// begin inline asm
	ldmatrix.sync.aligned.m8n8.x2.b16 {%r406, %r407}, [%r408];
	// end inline asm
	add.s32 	%r411, %r2246, 45248;
	// begin inline asm
	ldmatrix.sync.aligned.m8n8.x2.b16 {%r409, %r410}, [%r411];
	// end inline asm
	add.s32 	%r414, %r2246, 45280;
	// begin inline asm
	ldmatrix.sync.aligned.m8n8.x2.b16 {%r412, %r413}, [%r414];
	// end inline asm
	add.s32 	%r417, %r2246, 47104;
	// begin inline asm
	ldmatrix.sync.aligned.m8n8.x2.b16 {%r415, %r416}, [%r417];
	// end inline asm
	add.s32 	%r420, %r2246, 47136;
	// begin inline asm
	ldmatrix.sync.aligned.m8n8.x2.b16 {%r418, %r419}, [%r420];
	// end inline asm
	add.s32 	%r423, %r2246, 47168;
	// begin inline asm
	ldmatrix.sync.aligned.m8n8.x2.b16 {%r421, %r422}, [%r423];
	// end inline asm
	add.s32 	%r426, %r2246, 47200;
	// begin inline asm
	ldmatrix.sync.aligned.m8n8.x2.b16 {%r424, %r425}, [%r426];
	// end inline asm
	add.s32 	%r429, %r2246, 47232;
	// begin inline asm
	ldmatrix.sync.aligned.m8n8.x2.b16 {%r427, %r428}, [%r429];
	// end inline asm
	add.s32 	%r432, %r2246, 47264;
	// begin inline asm
	ldmatrix.sync.aligned.m8n8.x2.b16 {%r430, %r431}, [%r432];
	// end inline asm
	add.s32 	%r435, %r2246, 47296;
	// begin inline asm
	ldmatrix.sync.aligned.m8n8.x2.b16 {%r433, %r434}, [%r435];
	// end inline asm
	add.s32 	%r438, %r2246, 47328;
	// begin inline asm
	ldmatrix.sync.aligned.m8n8.x2.b16 {%r436, %r437}, [%r438];
	// end inline asm
	mov.f32 	%f1375, 0f00000000;
	// begin inline asm
	mma.sync.aligned.m16n8k16.row.col.f32.bf16.bf16.f32 {%f408, %f409, %f410, %f411}, {%r92, %r93, %r94, %r95}, {%r247, %r248}, {%f1375, %f1375, %f1375, %f1375};
	// end inline asm
	// begin inline asm
	mma.sync.aligned.m16n8k16.row.col.f32.bf16.bf16.f32 {%f416, %f417, %f418, %f419}, {%r97, %r98, %r99, %r100}, {%r250, %r251}, {%f408, %f409, %f410, %f411};
	// end inline asm
	// begin inline asm
	mma.sync.aligned.m16n8k16.row.col.f32.bf16.bf16.f32 {%f424, %f425, %f426, %f427}, {%r102, %r103, %r104, %r105}, {%r253, %r254}, {%f416, %f417, %f418, %f419};
	// end inline asm
	// begin inline asm
	mma.sync.aligned.m16n8k16.row.col.f32.bf16.bf16.f32 {%f432, %f433, %f434, %f435}, {%r107, %r108, %r109, %r110}, {%r256, %r257}, {%f424, %f425, %f426, %f427};
	// end inline asm
	// begin inline asm
	mma.sync.aligned.m16n8k16.row.col.f32.bf16.bf16.f32 {%f440, %f441, %f442, %f443}, {%r112, %r113, %r114, %r115}, {%r259, %r260}, {%f432, %f433, %f434, %f435};
	// end inline asm
	// begin inline asm
	mma.sync.aligned.m16n8k16.row.col.f32.bf16.bf16.f32 {%f448, %f449, %f450, %f451}, {%r117, %r118, %r119, %r120}, {%r262, %r263}, {%f440, %f441, %f442, %f443};
	// end inline asm
	// begin inline asm
	mma.sync.aligned.m16n8k16.row.col.f32.bf16.bf16.f32 {%f456, %f457, %f458, %f459}, {%r122, %r123, %r124, %r125}, {%r265, %r266}, {%f448, %f449, %f450, %f451};
	// end inline asm
	// begin inline asm
	mma.sync.aligned.m16n8k16.row.col.f32.bf16.bf16.f32 {%f464, %f465, %f466, %f467}, {%r127, %r128, %r129, %r130}, {%r268, %r269}, {%f456, %f457, %f458, %f459};
	// end inline asm
	// begin inline asm
	mma.sync.aligned.m16n8k16.row.col.f32.bf16.bf16.f32 {%f472, %f473, %f474, %f475}, {%r92, %r93, %r94, %r95}, {%r271, %r272}, {%f1375, %f1375, %f1375, %f1375};
	// end inline asm
	// begin inline asm
	mma.sync.aligned.m16n8k16.row.col.f32.bf16.bf16.f32 {%f480, %f481, %f482, %f483}, {%r97, %r98, %r99, %r100}, {%r274, %r275}, {%f472, %f473, %f474, %f475};
	// end inline asm
	// begin inline asm
	mma.sync.aligned.m16n8k16.row.col.f32.bf16.bf16.f32 {%f488, %f489, %f490, %f491}, {%r102, %r103, %r104, %r105}, {%r277, %r278}, {%f480, %f481, %f482, %f483};
	// end inline asm
	// begin inline asm
	mma.sync.aligned.m16n8k16.row.col.f32.bf16.bf16.f32 {%f496, %f497, %f498, %f499}, {%r107, %r108, %r109, %r110}, {%r280, %r281}, {%f488, %f489, %f490, %f491};
	// end inline asm
	// begin inline asm
	mma.sync.aligned.m16n8k16.row.col.f32.bf16.bf16.f32 {%f504, %f505, %f506, %f507}, {%r112, %r113, %r114, %r115}, {%r283, %r284}, {%f496, %f497, %f498, %f499};
	// end inline asm
	// begin inline asm
	mma.sync.aligned.m16n8k16.row.col.f32.bf16.bf16.f32 {%f512, %f513, %f514, %f515}, {%r117, %r118, %r119, %r120}, {%r286, %r287}, {%f504, %f505, %f506, %f507};
	// end inline asm
	// begin inline asm
	mma.sync.aligned.m16n8k16.row.col.f32.bf16.bf16.f32 {%f520, %f521, %f522, %f523}, {%r122, %r123, %r124, %r125}, {%r289, %r290}, {%f512, %f513, %f514, %f515};
	// end inline asm
	// begin inline asm
	mma.sync.aligned.m16n8k16.row.col.f32.bf16.bf16.f32 {%f528, %f529, %f530, %f531}, {%r127, %r128, %r129, %r130}, {%r292, %r293}, {%f520, %f521, %f522, %f523};
	// end inline asm
	// begin inline asm
	mma.sync.aligned.m16n8k16.row.col.f32.bf16.bf16.f32 {%f536, %f537, %f538, %f539}, {%r92, %r93, %r94, %r95}, {%r295, %r296}, {%f1375, %f1375, %f1375, %f1375};
	// end inline asm
	// begin inline asm
	mma.sync.aligned.m16n8k16.row.col.f32.bf16.bf16.f32 {%f544, %f545, %f546, %f547}, {%r97, %r98, %r99, %r100}, {%r298, %r299}, {%f536, %f537, %f538, %f539};
	// end inline asm
	// begin inline asm
	mma.sync.aligned.m16n8k16.row.col.f32.bf16.bf16.f32 {%f552, %f553, %f554, %f555}, {%r102, %r103, %r104, %r105}, {%r301, %r302}, {%f544, %f545, %f546, %f547};
	// end inline asm
	// begin inline asm
	mma.sync.aligned.m16n8k16.row.col.f32.bf16.bf16.f32 {%f560, %f561, %f562, %f563}, {%r107, %r108, %r109, %r110}, {%r304, %r305}, {%f552, %f553, %f554, %f555};
	// end inline asm
	// begin inline asm
	mma.sync.aligned.m16n8k16.row.col.f32.bf16.bf16.f32 {%f568, %f569, %f570, %f571}, {%r112, %r113, %r114, %r115}, {%r307, %r308}, {%f560, %f561, %f562, %f563};
	// end inline asm
	// begin inline asm
	mma.sync.aligned.m16n8k16.row.col.f32.bf16.bf16.f32 {%f576, %f577, %f578, %f579}, {%r117, %r118, %r119, %r120}, {%r310, %r311}, {%f568, %f569, %f570, %f571};
	// end inline asm
	// begin inline asm
	mma.sync.aligned.m16n8k16.row.col.f32.bf16.bf16.f32 {%f584, %f585, %f586, %f587}, {%r122, %r123, %r124, %r125}, {%r313, %r314}, {%f576, %f577, %f578, %f579};
	// end inline asm
	// begin inline asm
	mma.sync.aligned.m16n8k16.row.col.f32.bf16.bf16.f32 {%f592, %f593, %f594, %f595}, {%r127, %r128, %r129, %r130}, {%r316, %r317}, {%f584, %f585, %f586, %f587};
	// end inline asm
	// begin inline asm
	mma.sync.aligned.m16n8k16.row.col.f32.bf16.bf16.f32 {%f600, %f601, %f602, %f603}, {%r92, %r93, %r94, %r95}, {%r319, %r320}, {%f1375, %f1375, %f1375, %f1375};
	// end inline asm
	// begin inline asm
	mma.sync.aligned.m16n8k16.row.col.f32.bf16.bf16.f32 {%f608, %f609, %f610, %f611}, {%r97, %r98, %r99, %r100}, {%r322, %r323}, {%f600, %f601, %f602, %f603};
	// end inline asm
	// begin inline asm
	mma.sync.aligned.m16n8k16.row.col.f32.bf16.bf16.f32 {%f616, %f617, %f618, %f619}, {%r102, %r103, %r104, %r105}, {%r325, %r326}, {%f608, %f609, %f610, %f611};
	// end inline asm
	// begin inline asm
	mma.sync.aligned.m16n8k16.row.col.f32.bf16.bf16.f32 {%f624, %f625, %f626, %f627}, {%r107, %r108, %r109, %r110}, {%r328, %r329}, {%f616, %f617, %f618, %f619};
	// end inline asm
	// begin inline asm
	mma.sync.aligned.m16n8k16.row.col.f32.bf16.bf16.f32 {%f632, %f633, %f634, %f635}, {%r112, %r113, %r114, %r115}, {%r331, %r332}, {%f624, %f625, %f626, %f627};
	// end inline asm
	// begin inline asm
	mma.sync.aligned.m16n8k16.row.col.f32.bf16.bf16.f32 {%f640, %f641, %f642, %f643}, {%r117, %r118, %r119, %r120}, {%r334, %r335}, {%f632, %f633, %f634, %f635};
	// end inline asm
	// begin inline asm
	mma.sync.aligned.m16n8k16.row.col.f32.bf16.bf16.f32 {%f648, %f649, %f650, %f651}, {%r122, %r123, %r124, %r125}, {%r337, %r338}, {%f640, %f641, %f642, %f643};
	// end inline asm
	// begin inline asm
	mma.sync.aligned.m16n8k16.row.col.f32.bf16.bf16.f32 {%f656, %f657, %f658, %f659}, {%r127, %r128, %r129, %r130}, {%r340, %r341}, {%f648, %f649, %f650, %f651};
	// end inline asm
	// begin inline asm
	mma.sync.aligned.m16n8k16.row.col.f32.bf16.bf16.f32 {%f664, %f665, %f666, %f667}, {%r92, %r93, %r94, %r95}, {%r343, %r344}, {%f1375, %f1375, %f1375, %f1375};
	// end inline asm
	// begin inline asm
	mma.sync.aligned.m16n8k16.row.col.f32.bf16.bf16.f32 {%f672, %f673, %f674, %f675}, {%r97, %r98, %r99, %r100}, {%r346, %r347}, {%f664, %f665, %f666, %f667};
	// end inline asm
	// begin inline asm
	mma.sync.aligned.m16n8k16.row.col.f32.bf16.bf16.f32 {%f680, %f681, %f682, %f683}, {%r102, %r103, %r104, %r105}, {%r349, %r350}, {%f672, %f673, %f674, %f675};
	// end inline asm
	// begin inline asm
	mma.sync.aligned.m16n8k16.row.col.f32.bf16.bf16.f32 {%f688, %f689, %f690, %f691}, {%r107, %r108, %r109, %r110}, {%r352, %r353}, {%f680, %f681, %f682, %f683};
	// end inline asm
	// begin inline asm
	mma.sync.aligned.m16n8k16.row.col.f32.bf16.bf16.f32 {%f696, %f697, %f698, %f699}, {%r112, %r113, %r114, %r115}, {%r355, %r356}, {%f688, %f689, %f690, %f691};
	// end inline asm
	// begin inline asm
	mma.sync.aligned.m16n8k16.row.col.f32.bf16.bf16.f32 {%f704, %f705, %f706, %f707}, {%r117, %r118, %r119, %r120}, {%r358, %r359}, {%f696, %f697, %f698, %f699};
	// end inline asm
	// begin inline asm
	mma.sync.aligned.m16n8k16.row.col.f32.bf16.bf16.f32 {%f712, %f713, %f714, %f715}, {%r122, %r123, %r124, %r125}, {%r361, %r362}, {%f704, %f705, %f706, %f707};
	// end inline asm
	// begin inline asm
	mma.sync.aligned.m16n8k16.row.col.f32.bf16.bf16.f32 {%f720, %f721, %f722, %f723}, {%r127, %r128, %r129, %r130}, {%r364, %r365}, {%f712, %f713, %f714, %f715};
	// end inline asm
	// begin inline asm
	mma.sync.aligned.m16n8k16.row.col.f32.bf16.bf16.f32 {%f728, %f729, %f730, %f731}, {%r92, %r93, %r94, %r95}, {%r367, %r368}, {%f1375, %f1375, %f1375, %f1375};
	// end inline asm
	// begin inline asm
	mma.sync.aligned.m16n8k16.row.col.f32.bf16.bf16.f32 {%f736, %f737, %f738, %f739}, {%r97, %r98, %r99, %r100}, {%r370, %r371}, {%f728, %f729, %f730, %f731};
	// end inline asm
	// begin inline asm
	mma.sync.aligned.m16n8k16.row.col.f32.bf16.bf16.f32 {%f744, %f745, %f746, %f747}, {%r102, %r103, %r104, %r105}, {%r373, %r374}, {%f736, %f737, %f738, %f739};
	// end inline asm
	// begin inline asm
	mma.sync.aligned.m16n8k16.row.col.f32.bf16.bf16.f32 {%f752, %f753, %f754, %f755}, {%r107, %r108, %r109, %r110}, {%r376, %r377}, {%f744, %f745, %f746, %f747};
	// end inline asm
	// begin inline asm
	mma.sync.aligned.m16n8k16.row.col.f32.bf16.bf16.f32 {%f760, %f761, %f762, %f763}, {%r112, %r113, %r114, %r115}, {%r379, %r380}, {%f752, %f753, %f754, %f755};
	// end inline asm
	// begin inline asm
	mma.sync.aligned.m16n8k16.row.col.f32.bf16.bf16.f32 {%f768, %f769, %f770, %f771}, {%r117, %r118, %r119, %r120}, {%r382, %r383}, {%f760, %f761, %f762, %f763};
	// end inline asm
	// begin inline asm
	mma.sync.aligned.m16n8k16.row.col.f32.bf16.bf16.f32 {%f776, %f777, %f778, %f779}, {%r122, %r123, %r124, %r125}, {%r385, %r386}, {%f768, %f769, %f770, %f771};
	// end inline asm
	// begin inline asm
	mma.sync.aligned.m16n8k16.row.col.f32.bf16.bf16.f32 {%f784, %f785, %f786, %f787}, {%r127, %r128, %r129, %r130}, {%r388, %r389}, {%f776, %f777, %f778, %f779};
	// end inline asm
	// begin inline asm
	mma.sync.aligned.m16n8k16.row.col.f32.bf16.bf16.f32 {%f792, %f793, %f794, %f795}, {%r92, %r93, %r94, %r95}, {%r391, %r392}, {%f1375, %f1375, %f1375, %f1375};
	// end inline asm
	// begin inline asm
	mma.sync.aligned.m16n8k16.row.col.f32.bf16.bf16.f32 {%f800, %f801, %f802, %f803}, {%r97, %r98, %r99, %r100}, {%r394, %r395}, {%f792, %f793, %f794, %f795};
	// end inline asm
	// begin inline asm
	mma.sync.aligned.m16n8k16.row.col.f32.bf16.bf16.f32 {%f808, %f809, %f810, %f811}, {%r102, %r103, %r104, %r105}, {%r397, %r398}, {%f800, %f801, %f802, %f803};
	// end inline asm
	// begin inline asm
	mma.sync.aligned.m16n8k16.row.col.f32.bf16.bf16.f32 {%f816, %f817, %f818, %f819}, {%r107, %r108, %r109, %r110}, {%r400, %r401}, {%f808, %f809, %f810, %f811};
	// end inline asm
	// begin inline asm
	mma.sync.aligned.m16n8k16.row.col.f32.bf16.bf16.f32 {%f824, %f825, %f826, %f827}, {%r112, %r113, %r114, %r115}, {%r403, %r404}, {%f816, %f817, %f818, %f819};
	// end inline asm
	// begin inline asm
	mma.sync.aligned.m16n8k16.row.col.f32.bf16.bf16.f32 {%f832, %f833, %f834, %f835}, {%r117, %r118, %r119, %r120}, {%r406, %r407}, {%f824, %f825, %f826, %f827};
	// end inline asm
	// begin inline asm
	mma.sync.aligned.m16n8k16.row.col.f32.bf16.bf16.f32 {%f840, %f841, %f842, %f843}, {%r122, %r123, %r124, %r125}, {%r409, %r410}, {%f832, %f833, %f834, %f835};
	// end inline asm
	// begin inline asm
	mma.sync.aligned.m16n8k16.row.col.f32.bf16.bf16.f32 {%f848, %f849, %f850, %f851}, {%r127, %r128, %r129, %r130}, {%r412, %r413}, {%f840, %f841, %f842, %f843};
	// end inline asm
	// begin inline asm
	mma.sync.aligned.m16n8k16.row.col.f32.bf16.bf16.f32 {%f856, %f857, %f858, %f859}, {%r92, %r93, %r94, %r95}, {%r415, %r416}, {%f1375, %f1375, %f1375, %f1375};
	// end inline asm
	// begin inline asm
	mma.sync.aligned.m16n8k16.row.col.f32.bf16.bf16.f32 {%f864, %f865, %f866, %f867}, {%r97, %r98, %r99, %r100}, {%r418, %r419}, {%f856, %f857, %f858, %f859};
	// end inline asm
	// begin inline asm
	mma.sync.aligned.m16n8k16.row.col.f32.bf16.bf16.f32 {%f872, %f873, %f874, %f875}, {%r102, %r103, %r104, %r105}, {%r421, %r422}, {%f864, %f865, %f866, %f867};
	// end inline asm
	// begin inline asm
	mma.sync.aligned.m16n8k16.row.col.f32.bf16.bf16.f32 {%f880, %f881, %f882, %f883}, {%r107, %r108, %r109, %r110}, {%r424, %r425}, {%f872, %f873, %f874, %f875};
	// end inline asm
	// begin inline asm
	mma.sync.aligned.m16n8k16.row.col.f32.bf16.bf16.f32 {%f888, %f889, %f890, %f891}, {%r112, %r113, %r114, %r115}, {%r427, %r428}, {%f880, %f881, %f882, %f883};
	// end inline asm
	// begin inline asm
	mma.sync.aligned.m16n8k16.row.col.f32.bf16.bf16.f32 {%f896, %f897, %f898, %f899}, {%r117, %r118, %r119, %r120}, {%r430, %r431}, {%f888, %f889, %f890, %f891};
	// end inline asm
	// begin inline asm
	mma.sync.aligned.m16n8k16.row.col.f32.bf16.bf16.f32 {%f904, %f905, %f906, %f907}, {%r122, %r123, %r124, %r125}, {%r433, %r434}, {%f896, %f897, %f898, %f899};
	// end inline asm
	// begin inline asm
	mma.sync.aligned.m16n8k16.row.col.f32.bf16.bf16.f32 {%f912, %f913, %f914, %f915}, {%r127, %r128, %r129, %r130}, {%r436, %r437}, {%f904, %f905, %f906, %f907};
	// end inline asm
	// begin inline asm
	mma.sync.aligned.m16n8k16.row.col.f32.bf16.bf16.f32 {%f920, %f921, %f922, %f923}, {%r132, %r133, %r134, %r135}, {%r247, %r248}, {%f1375, %f1375, %f1375, %f1375};
	// end inline asm
	// begin inline asm
	mma.sync.aligned.m16n8k16.row.col.f32.bf16.bf16.f32 {%f928, %f929, %f930, %f931}, {%r137, %r138, %r139, %r140}, {%r250, %r251}, {%f920, %f921, %f922, %f923};
	// end inline asm
	// begin inline asm
	mma.sync.aligned.m16n8k16.row.col.f32.bf16.bf16.f32 {%f936, %f937, %f938, %f939}, {%r142, %r143, %r144, %r145}, {%r253, %r254}, {%f928, %f929, %f930, %f931};
	// end inline asm
	// begin inline asm
	mma.sync.aligned.m16n8k16.row.col.f32.bf16.bf16.f32 {%f944, %f945, %f946, %f947}, {%r147, %r148, %r149, %r150}, {%r256, %r257}, {%f936, %f937, %f938, %f939};
	// end inline asm
	// begin inline asm
	mma.sync.aligned.m16n8k16.row.col.f32.bf16.bf16.f32 {%f952, %f953, %f954, %f955}, {%r152, %r153, %r154, %r155}, {%r259, %r260}, {%f944, %f945, %f946, %f947};
	// end inline asm
	// begin inline asm
	mma.sync.aligned.m16n8k16.row.col.f32.bf16.bf16.f32 {%f960, %f961, %f962, %f963}, {%r157, %r158, %r159, %r160}, {%r262, %r263}, {%f952, %f953, %f954, %f955};
	// end inline asm
	// begin inline asm
	mma.sync.aligned.m16n8k16.row.col.f32.bf16.bf16.f32 {%f968, %f969, %f970, %f971}, {%r162, %r163, %r164, %r165}, {%r265, %r266}, {%f960, %f961, %f962, %f963};
	// end inline asm
	// begin inline asm
	mma.sync.aligned.m16n8k16.row.col.f32.bf16.bf16.f32 {%f976, %f977, %f978, %f979}, {%r167, %r168, %r169, %r170}, {%r268, %r269}, {%f968, %f969, %f970, %f971};
	// end inline asm
	// begin inline asm
	mma.sync.aligned.m16n8k16.row.col.f32.bf16.bf16.f32 {%f984, %f985, %f986, %f987}, {%r132, %r133, %r134, %r135}, {%r271, %r272}, {%f1375, %f1375, %f1375, %f1375};
	// end inline asm
	// begin inline asm
	mma.sync.aligned.m16n8k16.row.col.f32.bf16.bf16.f32 {%f992, %f993, %f994, %f995}, {%r137, %r138, %r139, %r140}, {%r274, %r275}, {%f984, %f985, %f986, %f987};
	// end inline asm
	// begin inline asm
	mma.sync.aligned.m16n8k16.row.col.f32.bf16.bf16.f32 {%f1000, %f1001, %f1002, %f1003}, {%r142, %r143, %r144, %r145}, {%r277, %r278}, {%f992, %f993, %f994, %f995};
	// end inline asm
	// begin inline asm
	mma.sync.aligned.m16n8k16.row.col.f32.bf16.bf16.f32 {%f1008, %f1009, %f1010, %f1011}, {%r147, %r148, %r149, %r150}, {%r280, %r281}, {%f1000, %f1001, %f1002, %f1003};
	// end inline asm
	// begin inline asm
	mma.sync.aligned.m16n8k16.row.col.f32.bf16.bf16.f32 {%f1016, %f1017, %f1018, %f1019}, {%r152, %r153, %r154, %r155}, {%r283, %r284}, {%f1008, %f1009, %f1010, %f1011};
	// end inline asm
	// begin inline asm
	mma.sync.aligned.m16n8k16.row.col.f32.bf16.bf16.f32 {%f1024, %f1025, %f1026, %f1027}, {%r157, %r158, %r159, %r160}, {%r286, %r287}, {%f1016, %f1017, %f1018, %f1019};
	// end inline asm
	// begin inline asm
	mma.sync.aligned.m16n8k16.row.col.f32.bf16.bf16.f32 {%f1032, %f1033, %f1034, %f1035}, {%r162, %r163, %r164, %r165}, {%r289, %r290}, {%f1024, %f1025, %f1026, %f1027};
	// end inline asm
	// begin inline asm
	mma.sync.aligned.m16n8k16.row.col.f32.bf16.bf16.f32 {%f1040, %f1041, %f1042, %f1043}, {%r167, %r168, %r169, %r170}, {%r292, %r293}, {%f1032, %f1033, %f1034, %f1035};
	// end inline asm
	// begin inline asm
	mma.sync.aligned.m16n8k16.row.col.f32.bf16.bf16.f32 {%f1048, %f1049, %f1050, %f1051}, {%r132, %r133, %r134, %r135}, {%r295, %r296}, {%f1375, %f1375, %f1375, %f1375};
	// end inline asm
	// begin inline asm
	mma.sync.aligned.m16n8k16.row.col.f32.bf16.bf16.f32 {%f1056, %f1057, %f1058, %f1059}, {%r137, %r138, %r139, %r140}, {%r298, %r299}, {%f1048, %f1049, %f1050, %f1051};
	// end inline asm
	// begin inline asm
	mma.sync.aligned.m16n8k16.row.col.f32.bf16.bf16.f32 {%f1064, %f1065, %f1066, %f1067}, {%r142, %r143, %r144, %r145}, {%r301, %r302}, {%f1056, %f1057, %f1058, %f1059};
	// end inline asm
	// begin inline asm
	mma.sync.aligned.m16n8k16.row.col.f32.bf16.bf16.f32 {%f1072, %f1073, %f1074, %f1075}, {%r147, %r148, %r149, %r150}, {%r304, %r305}, {%f1064, %f1065, %f1066, %f1067};
	// end inline asm
	// begin inline asm
	mma.sync.aligned.m16n8k16.row.col.f32.bf16.bf16.f32 {%f1080, %f1081, %f1082, %f1083}, {%r152, %r153, %r154, %r155}, {%r307, %r308}, {%f1072, %f1073, %f1074, %f1075};
	// end inline asm
	// begin inline asm
	mma.sync.aligned.m16n8k16.row.col.f32.bf16.bf16.f32 {%f1088, %f1089, %f1090, %f1091}, {%r157, %r158, %r159, %r160}, {%r310, %r311}, {%f1080, %f1081, %f1082, %f1083};
	// end inline asm
	// begin inline asm
	mma.sync.aligned.m16n8k16.row.col.f32.bf16.bf16.f32 {%f1096, %f1097, %f1098, %f1099}, {%r162, %r163, %r164, %r165}, {%r313, %r314}, {%f1088, %f1089, %f1090, %f1091};
	// end inline asm
	// begin inline asm
	mma.sync.aligned.m16n8k16.row.col.f32.bf16.bf16.f32 {%f1104, %f1105, %f1106, %f1107}, {%r167, %r168, %r169, %r170}, {%r316, %r317}, {%f1096, %f1097, %f1098, %f1099};
	// end inline asm
	// begin inline asm
	mma.sync.aligned.m16n8k16.row.col.f32.bf16.bf16.f32 {%f1112, %f1113, %f1114, %f1115}, {%r132, %r133, %r134, %r135}, {%r319, %r320}, {%f1375, %f1375, %f1375, %f1375};
	// end inline asm
	// begin inline asm
	mma.sync.aligned.m16n8k16.row.col.f32.bf16.bf16.f32 {%f1120, %f1121, %f1122, %f1123}, {%r137, %r138, %r139, %r140}, {%r322, %r323}, {%f1112, %f1113, %f1114, %f1115};
	// end inline asm
	// begin inline asm
	mma.sync.aligned.m16n8k16.row.col.f32.bf16.bf16.f32 {%f1128, %f1129, %f1130, %f1131}, {%r142, %r143, %r144, %r145}, {%r325, %r326}, {%f1120, %f1121, %f1122, %f1123};
	// end inline asm
	// begin inline asm
	mma.sync.aligned.m16n8k16.row.col.f32.bf16.bf16.f32 {%f1136, %f1137, %f1138, %f1139}, {%r147, %r148, %r149, %r150}, {%r328, %r329}, {%f1128, %f1129, %f1130, %f1131};
	// end inline asm
	// begin inline asm
	mma.sync.aligned.m16n8k16.row.col.f32.bf16.bf16.f32 {%f1144, %f1145, %f1146, %f1147}, {%r152, %r153, %r154, %r155}, {%r331, %r332}, {%f1136, %f1137, %f1138, %f1139};
	// end inline asm
	// begin inline asm
	mma.sync.aligned.m16n8k16.row.col.f32.bf16.bf16.f32 {%f1152, %f1153, %f1154, %f1155}, {%r157, %r158, %r159, %r160}, {%r334, %r335}, {%f1144, %f1145, %f1146, %f1147};
	// end inline asm
	// begin inline asm
	mma.sync.aligned.m16n8k16.row.col.f32.bf16.bf16.f32 {%f1160, %f1161, %f1162, %f1163}, {%r162, %r163, %r164, %r165}, {%r337, %r338}, {%f1152, %f1153, %f1154, %f1155};
	// end inline asm
	// begin inline asm
	mma.sync.aligned.m16n8k16.row.col.f32.bf16.bf16.f32 {%f1168, %f1169, %f1170, %f1171}, {%r167, %r168, %r169, %r170}, {%r340, %r341}, {%f1160, %f1161, %f1162, %f1163};
	// end inline asm
	// begin inline asm
	mma.sync.aligned.m16n8k16.row.col.f32.bf16.bf16.f32 {%f1176, %f1177, %f1178, %f1179}, {%r132, %r133, %r134, %r135}, {%r343, %r344}, {%f1375, %f1375, %f1375, %f1375};
	// end inline asm
	// begin inline asm
	mma.sync.aligned.m16n8k16.row.col.f32.bf16.bf16.f32 {%f1184, %f1185, %f1186, %f1187}, {%r137, %r138, %r139, %r140}, {%r346, %r347}, {%f1176, %f1177, %f1178, %f1179};
	// end inline asm
	// begin inline asm
	mma.sync.aligned.m16n8k16.row.col.f32.bf16.bf16.f32 {%f1192, %f1193, %f1194, %f1195}, {%r142, %r143, %r144, %r145}, {%r349, %r350}, {%f1184, %f1185, %f1186, %f1187};
	// end inline asm
	// begin inline asm
	mma.sync.aligned.m16n8k16.row.col.f32.bf16.bf16.f32 {%f1200, %f1201, %f1202, %f1203}, {%r147, %r148, %r149, %r150}, {%r352, %r353}, {%f1192, %f1193, %f1194, %f1195};
	// end inline asm
	// begin inline asm
	mma.sync.aligned.m16n8k16.row.col.f32.bf16.bf16.f32 {%f1208, %f1209, %f1210, %f1211}, {%r152, %r153, %r154, %r155}, {%r355, %r356}, {%f1200, %f1201, %f1202, %f1203};
	// end inline asm
	// begin inline asm
	mma.sync.aligned.m16n8k16.row.col.f32.bf16.bf16.f32 {%f1216, %f1217, %f1218, %f1219}, {%r157, %r158, %r159, %r160}, {%r358, %r359}, {%f1208, %f1209, %f1210, %f1211};
	// end inline asm
	// begin inline asm
	mma.sync.aligned.m16n8k16.row.col.f32.bf16.bf16.f32 {%f1224, %f1225, %f1226, %f1227}, {%r162, %r163, %r164, %r165}, {%r361, %r362}, {%f1216, %f1217, %f1218, %f1219};
	// end inline asm
	// begin inline asm
	mma.sync.aligned.m16n8k16.row.col.f32.bf16.bf16.f32 {%f1232, %f1233, %f1234, %f1235}, {%r167, %r168, %r169, %r170}, {%r364, %r365}, {%f1224, %f1225, %f1226, %f1227};
	// end inline asm
	// begin inline asm
	mma.sync.aligned.m16n8k16.row.col.f32.bf16.bf16.f32 {%f1240, %f1241, %f1242, %f1243}, {%r132, %r133, %r134, %r135}, {%r367, %r368}, {%f1375, %f1375, %f1375, %f1375};
	// end inline asm
	// begin inline asm
	mma.sync.aligned.m16n8k16.row.col.f32.bf16.bf16.f32 {%f1248, %f1249, %f1250, %f1251}, {%r137, %r138, %r139, %r140}, {%r370, %r371}, {%f1240, %f1241, %f1242, %f1243};
	// end inline asm
	// begin inline asm
	mma.sync.aligned.m16n8k16.row.col.f32.bf16.bf16.f32 {%f1256, %f1257, %f1258, %f1259}, {%r142, %r143, %r144, %r145}, {%r373, %r374}, {%f1248, %f1249, %f1250, %f1251};
	// end inline asm
	// begin inline asm
	mma.sync.aligned.m16n8k16.row.col.f32.bf16.bf16.f32 {%f1264, %f1265, %f1266, %f1267}, {%r147, %r148, %r149, %r150}, {%r376, %r377}, {%f1256, %f1257, %f1258, %f1259};
	// end inline asm
	// begin inline asm
	mma.sync.aligned.m16n8k16.row.col.f32.bf16.bf16.f32 {%f1272, %f1273, %f1274, %f1275}, {%r152, %r153, %r154, %r155}, {%r379, %r380}, {%f1264, %f1265, %f1266, %f1267};
	// end inline asm
	// begin inline asm
	mma.sync.aligned.m16n8k16.row.col.f32.bf16.bf16.f32 {%f1280, %f1281, %f1282, %f1283}, {%r157, %r158, %r159, %r160}, {%r382, %r383}, {%f1272, %f1273, %f1274, %f1275};
	// end inline asm
	// begin inline asm
	mma.sync.aligned.m16n8k16.row.col.f32.bf16.bf16.f32 {%f1288, %f1289, %f1290, %f1291}, {%r162, %r163, %r164, %r165}, {%r385, %r386}, {%f1280, %f1281, %f1282, %f1283};
	// end inline asm
	// begin inline asm
	mma.sync.aligned.m16n8k16.row.col.f32.bf16.bf16.f32 {%f1296, %f1297, %f1298, %f1299}, {%r167, %r168, %r169, %r170}, {%r388, %r389}, {%f1288, %f1289, %f1290, %f1291};
	// end inline asm
	// begin inline asm
	mma.sync.aligned.m16n8k16.row.col.f32.bf16.bf16.f32 {%f1304, %f1305, %f1306, %f1307}, {%r132, %r133, %r134, %r135}, {%r391, %r392}, {%f1375, %f1375, %f1375, %f1375};
	// end inline asm
	// begin inline asm
	mma.sync.aligned.m16n8k16.row.col.f32.bf16.bf16.f32 {%f1312, %f1313, %f1314, %f1315}, {%r137, %r138, %r139, %r140}, {%r394, %r395}, {%f1304, %f1305, %f1306, %f1307};
	// end inline asm
	// begin inline asm
	mma.sync.aligned.m16n8k16.row.col.f32.bf16.bf16.f32 {%f1320, %f1321, %f1322, %f1323}, {%r142, %r143, %r144, %r145}, {%r397, %r398}, {%f1312, %f1313, %f1314, %f1315};
	// end inline asm
	// begin inline asm
	mma.sync.aligned.m16n8k16.row.col.f32.bf16.bf16.f32 {%f1328, %f1329, %f1330, %f1331}, {%r147, %r148, %r149, %r150}, {%r400, %r401}, {%f1320, %f1321, %f1322, %f1323};
	// end inline asm
	// begin inline asm
	mma.sync.aligned.m16n8k16.row.col.f32.bf16.bf16.f32 {%f1336, %f1337, %f1338, %f1339}, {%r152, %r153, %r154, %r155}, {%r403, %r404}, {%f1328, %f1329, %f1330, %f1331};
	// end inline asm
	// begin inline asm
	mma.sync.aligned.m16n8k16.row.col.f32.bf16.bf16.f32 {%f1344, %f1345, %f1346, %f1347}, {%r157, %r158, %r159, %r160}, {%r406, %r407}, {%f1336, %f1337, %f1338, %f1339};
	// end inline asm
	// begin inline asm
	mma.sync.aligned.m16n8k16.row.col.f32.bf16.bf16.f32 {%f1352, %f1353, %f1354, %f1355}, {%r162, %r163, %r164, %r165}, {%r409, %r410}, {%f1344, %f1345, %f1346, %f1347};
	// end inline asm
	// begin inline asm
	mma.sync.aligned.m16n8k16.row.col.f32.bf16.bf16.f32 {%f1360, %f1361, %f1362, %f1363}, {%r167, %r168, %r169, %r170}, {%r412, %r413}, {%f1352, %f1353, %f1354, %f1355};
	// end inline asm
	// begin inline asm
	mma.sync.aligned.m16n8k16.row.col.f32.bf16.bf16.f32 {%f1368, %f1369, %f1370, %f1371}, {%r132, %r133, %r134, %r135}, {%r415, %r416}, {%f1375, %f1375, %f1375, %f1375};
	// end inline asm
	// begin inline asm
	mma.sync.aligned.m16n8k16.row.col.f32.bf16.bf16.f32 {%f1376, %f1377, %f1378, %f1379}, {%r137, %r138, %r139, %r140}, {%r418, %r419}, {%f1368, %f1369, %f1370, %f1371};
	// end inline asm
	// begin inline asm
	mma.sync.aligned.m16n8k16.row.col.f32.bf16.bf16.f32 {%f1384, %f1385, %f1386, %f1387}, {%r142, %r143, %r144, %r145}, {%r421, %r422}, {%f1376, %f1377, %f1378, %f1379};
	// end inline asm
	// begin inline asm
	mma.sync.aligned.m16n8k16.row.col.f32.bf16.bf16.f32 {%f1392, %f1393, %f1394, %f1395}, {%r147, %r148, %r149, %r150}, {%r424, %r425}, {%f1384, %f1385, %f1386, %f1387};
	// end inline asm
	// begin inline asm
	mma.sync.aligned.m16n8k16.row.col.f32.bf16.bf16.f32 {%f1400, %f1401, %f1402, %f1403}, {%r152, %r153, %r154, %r155}, {%r427, %r428}, {%f1392, %f1393, %f1394, %f1395};
	// end inline asm
	// begin inline asm
	mma.sync.aligned.m16n8k16.row.col.f32.bf16.bf16.f32 {%f1408, %f1409, %f1410, %f1411}, {%r157, %r158, %r159, %r160}, {%r430, %r431}, {%f1400, %f1401, %f1402, %f1403};
	// end inline asm
	// begin inline asm
	mma.sync.aligned.m16n8k16.row.col.f32.bf16.bf16.f32 {%f1416, %f1417, %f1418, %f1419}, {%r162, %r163, %r164, %r165}, {%r433, %r434}, {%f1408, %f1409, %f1410, %f1411};
	// end inline asm
	// begin inline asm
	mma.sync.aligned.m16n8k16.row.col.f32.bf16.bf16.f32 {%f1424, %f1425, %f1426, %f1427}, {%r167, %r168, %r169, %r170}, {%r436, %r437}, {%f1416, %f1417, %f1418, %f1419};
	// end inline asm
	max.f32 	%f2520, %f464, %f465;
	max.f32 	%f2521, %f466, %f467;
	max.f32 	%f2522, %f2521, 0fFF7FFFFF;
	max.f32 	%f2523, %f2520, 0fFF7FFFFF;
	max.f32 	%f2524, %f528, %f529;
	max.f32 	%f2525, %f2523, %f2524;
	max.f32 	%f2526, %f530, %f531;
	max.f32 	%f2527, %f2522, %f2526;
	max.f32 	%f2528, %f592, %f593;
	max.f32 	%f2529, %f2525, %f2528;
	max.f32 	%f2530, %f594, %f595;
	max.f32 	%f2531, %f2527, %f2530;
	max.f32 	%f2532, %f656, %f657;
	max.f32 	%f2533, %f2529, %f2532;
	max.f32 	%f2534, %f658, %f659;
	max.f32 	%f2535, %f2531, %f2534;
	max.f32 	%f2536, %f720, %f721;
	max.f32 	%f2537, %f2533, %f2536;
	max.f32 	%f2538, %f722, %f723;
	max.f32 	%f2539, %f2535, %f2538;
	max.f32 	%f2540, %f784, %f785;
	max.f32 	%f2541, %f2537, %f2540;
	max.f32 	%f2542, %f786, %f787;
	max.f32 	%f2543, %f2539, %f2542;
	max.f32 	%f2544, %f848, %f849;
	max.f32 	%f2545, %f2541, %f2544;
	max.f32 	%f2546, %f850, %f851;
	max.f32 	%f2547, %f2543, %f2546;
	max.f32 	%f2548, %f912, %f913;
	max.f32 	%f2549, %f2545, %f2548;
	max.f32 	%f2550, %f914, %f915;
	max.f32 	%f2551, %f2547, %f2550;
	mov.b32 	%r2247, %f2549;
	shfl.sync.bfly.b32	%r2248|%p3, %r2247, 1, 31, -1;
	mov.b32 	%f2552, %r2248;
	max.f32 	%f2553, %f2549, %f2552;
	mov.b32 	%r2249, %f2553;
	shfl.sync.bfly.b32	%r2250|%p4, %r2249, 16, 31, -1;
	mov.b32 	%f2554, %r2250;
	max.f32 	%f2555, %f2553, %f2554;
	mov.b32 	%r2251, %f2551;
	shfl.sync.bfly.b32	%r2252|%p5, %r2251, 1, 31, -1;
	mov.b32 	%f2556, %r2252;
	max.f32 	%f2557, %f2551, %f2556;
	mov.b32 	%r2253, %f2557;
	shfl.sync.bfly.b32	%r2254|%p6, %r2253, 16, 31, -1;
	mov.b32 	%f2558, %r2254;
	max.f32 	%f2559, %f2557, %f2558;
	max.f32 	%f137, %f2555, %f3079;
	max.f32 	%f138, %f2559, %f3078;
	sub.f32 	%f2560, %f3079, %f137;
	mul.f32 	%f2561, %f2560, 0f3FB8AA3B;
	ex2.approx.f32 	%f2562, %f2561;
	sub.f32 	%f2563, %f3078, %f138;
	mul.f32 	%f2564, %f2563, 0f3FB8AA3B;
	ex2.approx.f32 	%f2565, %f2564;
	mul.f32 	%f1500, %f2562, %f3211;
	mul.f32 	%f1501, %f2562, %f3210;
	mul.f32 	%f1502, %f2565, %f3209;
	mul.f32 	%f1503, %f2565, %f3208;
	mul.f32 	%f1532, %f2562, %f3207;
	mul.f32 	%f1533, %f2562, %f3206;
	mul.f32 	%f1534, %f2565, %f3205;
	mul.f32 	%f1535, %f2565, %f3204;
	mul.f32 	%f1564, %f2562, %f3203;
	mul.f32 	%f1565, %f2562, %f3202;
	mul.f32 	%f1566, %f2565, %f3201;
	mul.f32 	%f1567, %f2565, %f3200;
	mul.f32 	%f1596, %f2562, %f3199;
	mul.f32 	%f1597, %f2562, %f3198;
	mul.f32 	%f1598, %f2565, %f3197;
	mul.f32 	%f1599, %f2565, %f3196;
	mul.f32 	%f1628, %f2562, %f3195;
	mul.f32 	%f1629, %f2562, %f3194;
	mul.f32 	%f1630, %f2565, %f3193;
	mul.f32 	%f1631, %f2565, %f3192;
	mul.f32 	%f1660, %f2562, %f3191;
	mul.f32 	%f1661, %f2562, %f3190;
	mul.f32 	%f1662, %f2565, %f3189;
	mul.f32 	%f1663, %f2565, %f3188;
	mul.f32 	%f1692, %f2562, %f3187;
	mul.f32 	%f1693, %f2562, %f3186;
	mul.f32 	%f1694, %f2565, %f3185;
	mul.f32 	%f1695, %f2565, %f3184;
	mul.f32 	%f1724, %f2562, %f3183;
	mul.f32 	%f1725, %f2562, %f3182;
	mul.f32 	%f1726, %f2565, %f3181;
	mul.f32 	%f1727, %f2565, %f3180;
	mul.f32 	%f1756, %f2562, %f3179;
	mul.f32 	%f1757, %f2562, %f3178;
	mul.f32 	%f1758, %f2565, %f3177;
	mul.f32 	%f1759, %f2565, %f3176;
	mul.f32 	%f1788, %f2562, %f3175;
	mul.f32 	%f1789, %f2562, %f3174;
	mul.f32 	%f1790, %f2565, %f3173;
	mul.f32 	%f1791, %f2565, %f3172;
	mul.f32 	%f1820, %f2562, %f3171;
	mul.f32 	%f1821, %f2562, %f3170;
	mul.f32 	%f1822, %f2565, %f3169;
	mul.f32 	%f1823, %f2565, %f3168;
	mul.f32 	%f1852, %f2562, %f3167;
	mul.f32 	%f1853, %f2562, %f3166;
	mul.f32 	%f1854, %f2565, %f3165;
	mul.f32 	%f1855, %f2565, %f3164;
	mul.f32 	%f1884, %f2562, %f3163;
	mul.f32 	%f1885, %f2562, %f3162;
	mul.f32 	%f1886, %f2565, %f3161;
	mul.f32 	%f1887, %f2565, %f3160;
	mul.f32 	%f1916, %f2562, %f3159;
	mul.f32 	%f1917, %f2562, %f3158;
	mul.f32 	%f1918, %f2565, %f3157;
	mul.f32 	%f1919, %f2565, %f3156;
	mul.f32 	%f1948, %f2562, %f3155;
	mul.f32 	%f1949, %f2562, %f3154;
	mul.f32 	%f1950, %f2565, %f3153;
	mul.f32 	%f1951, %f2565, %f3152;
	mul.f32 	%f1980, %f2562, %f3151;
	mul.f32 	%f1981, %f2562, %f3150;
	mul.f32 	%f1982, %f2565, %f3149;
	mul.f32 	%f1983, %f2565, %f3148;
	sub.f32 	%f2566, %f464, %f137;
	mul.f32 	%f2567, %f2566, 0f3FB8AA3B;
	ex2.approx.f32 	%f1432, %f2567;
	sub.f32 	%f2568, %f465, %f137;
	mul.f32 	%f2569, %f2568, 0f3FB8AA3B;
	ex2.approx.f32 	%f1433, %f2569;
	sub.f32 	%f2570, %f466, %f138;
	mul.f32 	%f2571, %f2570, 0f3FB8AA3B;
	ex2.approx.f32 	%f1434, %f2571;
	sub.f32 	%f2572, %f467, %f138;
	mul.f32 	%f2573, %f2572, 0f3FB8AA3B;
	ex2.approx.f32 	%f1435, %f2573;
	add.f32 	%f2574, %f1432, %f1433;
	add.f32 	%f2575, %f2574, 0f00000000;
	add.f32 	%f2576, %f1435, %f1434;
	add.f32 	%f2577, %f2576, 0f00000000;
	// begin inline asm
	{ cvt.rn.bf16x2.f32 %r1207, %f1433, %f1432;}

	// end inline asm
	// begin inline asm
	{ cvt.rn.bf16x2.f32 %r1208, %f1435, %f1434;}

	// end inline asm
	sub.f32 	%f2578, %f528, %f137;
	mul.f32 	%f2579, %f2578, 0f3FB8AA3B;
	ex2.approx.f32 	%f1436, %f2579;
	sub.f32 	%f2580, %f529, %f137;
	mul.f32 	%f2581, %f2580, 0f3FB8AA3B;
	ex2.approx.f32 	%f1437, %f2581;
	sub.f32 	%f2582, %f530, %f138;
	mul.f32 	%f2583, %f2582, 0f3FB8AA3B;
	ex2.approx.f32 	%f1438, %f2583;
	sub.f32 	%f2584, %f531, %f138;
	mul.f32 	%f2585, %f2584, 0f3FB8AA3B;
	ex2.approx.f32 	%f1439, %f2585;
	add.f32 	%f2586, %f1436, %f1437;
	add.f32 	%f2587, %f2575, %f2586;
	add.f32 	%f2588, %f1439, %f1438;
	add.f32 	%f2589, %f2577, %f2588;
	// begin inline asm
	{ cvt.rn.bf16x2.f32 %r1209, %f1437, %f1436;}

	// end inline asm
	// begin inline asm
	{ cvt.rn.bf16x2.f32 %r1210, %f1439, %f1438;}

	// end inline asm
	sub.f32 	%f2590, %f592, %f137;
	mul.f32 	%f2591, %f2590, 0f3FB8AA3B;
	ex2.approx.f32 	%f1440, %f2591;
	sub.f32 	%f2592, %f593, %f137;
	mul.f32 	%f2593, %f2592, 0f3FB8AA3B;
	ex2.approx.f32 	%f1441, %f2593;
	sub.f32 	%f2594, %f594, %f138;
	mul.f32 	%f2595, %f2594, 0f3FB8AA3B;
	ex2.approx.f32 	%f1442, %f2595;
	sub.f32 	%f2596, %f595, %f138;
	mul.f32 	%f2597, %f2596, 0f3FB8AA3B;
	ex2.approx.f32 	%f1443, %f2597;
	add.f32 	%f2598, %f1440, %f1441;
	add.f32 	%f2599, %f2587, %f2598;
	add.f32 	%f2600, %f1443, %f1442;
	add.f32 	%f2601, %f2589, %f2600;
	// begin inline asm
	{ cvt.rn.bf16x2.f32 %r1211, %f1441, %f1440;}

	// end inline asm
	// begin inline asm
	{ cvt.rn.bf16x2.f32 %r1212, %f1443, %f1442;}

	// end inline asm
	sub.f32 	%f2602, %f656, %f137;
	mul.f32 	%f2603, %f2602, 0f3FB8AA3B;
	ex2.approx.f32 	%f1444, %f2603;
	sub.f32 	%f2604, %f657, %f137;
	mul.f32 	%f2605, %f2604, 0f3FB8AA3B;
	ex2.approx.f32 	%f1445, %f2605;
	sub.f32 	%f2606, %f658, %f138;
	mul.f32 	%f2607, %f2606, 0f3FB8AA3B;
	ex2.approx.f32 	%f1446, %f2607;
	sub.f32 	%f2608, %f659, %f138;
	mul.f32 	%f2609, %f2608, 0f3FB8AA3B;
	ex2.approx.f32 	%f1447, %f2609;
	add.f32 	%f2610, %f1444, %f1445;
	add.f32 	%f2611, %f2599, %f2610;
	add.f32 	%f2612, %f1447, %f1446;
	add.f32 	%f2613, %f2601, %f2612;
	// begin inline asm
	{ cvt.rn.bf16x2.f32 %r1213, %f1445, %f1444;}

	// end inline asm
	// begin inline asm
	{ cvt.rn.bf16x2.f32 %r1214, %f1447, %f1446;}

	// end inline asm
	sub.f32 	%f2614, %f720, %f137;
	mul.f32 	%f2615, %f2614, 0f3FB8AA3B;
	ex2.approx.f32 	%f1448, %f2615;
	sub.f32 	%f2616, %f721, %f137;
	mul.f32 	%f2617, %f2616, 0f3FB8AA3B;
	ex2.approx.f32 	%f1449, %f2617;
	sub.f32 	%f2618, %f722, %f138;
	mul.f32 	%f2619, %f2618, 0f3FB8AA3B;
	ex2.approx.f32 	%f1450, %f2619;
	sub.f32 	%f2620, %f723, %f138;
	mul.f32 	%f2621, %f2620, 0f3FB8AA3B;
	ex2.approx.f32 	%f1451, %f2621;
	add.f32 	%f2622, %f1448, %f1449;
	add.f32 	%f2623, %f2611, %f2622;
	add.f32 	%f2624, %f1451, %f1450;
	add.f32 	%f2625, %f2613, %f2624;
	// begin inline asm
	{ cvt.rn.bf16x2.f32 %r1215, %f1449, %f1448;}

	// end inline asm
	// begin inline asm
	{ cvt.rn.bf16x2.f32 %r1216, %f1451, %f1450;}

	// end inline asm
	sub.f32 	%f2626, %f784, %f137;
	mul.f32 	%f2627, %f2626, 0f3FB8AA3B;
	ex2.approx.f32 	%f1452, %f2627;
	sub.f32 	%f2628, %f785, %f137;
	mul.f32 	%f2629, %f2628, 0f3FB8AA3B;
	ex2.approx.f32 	%f1453, %f2629;
	sub.f32 	%f2630, %f786, %f138;
	mul.f32 	%f2631, %f2630, 0f3FB8AA3B;
	ex2.approx.f32 	%f1454, %f2631;
	sub.f32 	%f2632, %f787, %f138;
	mul.f32 	%f2633, %f2632, 0f3FB8AA3B;
	ex2.approx.f32 	%f1455, %f2633;
	add.f32 	%f2634, %f1452, %f1453;
	add.f32 	%f2635, %f2623, %f2634;
	add.f32 	%f2636, %f1455, %f1454;
	add.f32 	%f2637, %f2625, %f2636;
	// begin inline asm
	{ cvt.rn.bf16x2.f32 %r1217, %f1453, %f1452;}

	// end inline asm
	// begin inline asm
	{ cvt.rn.bf16x2.f32 %r1218, %f1455, %f1454;}

	// end inline asm
	sub.f32 	%f2638, %f848, %f137;
	mul.f32 	%f2639, %f2638, 0f3FB8AA3B;
	ex2.approx.f32 	%f1456, %f2639;
	sub.f32 	%f2640, %f849, %f137;
	mul.f32 	%f2641, %f2640, 0f3FB8AA3B;
	ex2.approx.f32 	%f1457, %f2641;
	sub.f32 	%f2642, %f850, %f138;
	mul.f32 	%f2643, %f2642, 0f3FB8AA3B;
	ex2.approx.f32 	%f1458, %f2643;
	sub.f32 	%f2644, %f851, %f138;
	mul.f32 	%f2645, %f2644, 0f3FB8AA3B;
	ex2.approx.f32 	%f1459, %f2645;
	add.f32 	%f2646, %f1456, %f1457;
	add.f32 	%f2647, %f2635, %f2646;
	add.f32 	%f2648, %f1459, %f1458;
	add.f32 	%f2649, %f2637, %f2648;
	// begin inline asm
	{ cvt.rn.bf16x2.f32 %r1219, %f1457, %f1456;}

	// end inline asm
	// begin inline asm
	{ cvt.rn.bf16x2.f32 %r1220, %f1459, %f1458;}

	// end inline asm
	sub.f32 	%f2650, %f912, %f137;
	mul.f32 	%f2651, %f2650, 0f3FB8AA3B;
	ex2.approx.f32 	%f1460, %f2651;
	sub.f32 	%f2652, %f913, %f137;
	mul.f32 	%f2653, %f2652, 0f3FB8AA3B;
	ex2.approx.f32 	%f1461, %f2653;
	sub.f32 	%f2654, %f914, %f138;
	mul.f32 	%f2655, %f2654, 0f3FB8AA3B;
	ex2.approx.f32 	%f1462, %f2655;
	sub.f32 	%f2656, %f915, %f138;
	mul.f32 	%f2657, %f2656, 0f3FB8AA3B;
	ex2.approx.f32 	%f1463, %f2657;
	add.f32 	%f2658, %f1460, %f1461;
	add.f32 	%f2659, %f2647, %f2658;
	add.f32 	%f2660, %f1463, %f1462;
	add.f32 	%f2661, %f2649, %f2660;
	// begin inline asm
	{ cvt.rn.bf16x2.f32 %r1221, %f1461, %f1460;}

	// end inline asm
	// begin inline asm
	{ cvt.rn.bf16x2.f32 %r1222, %f1463, %f1462;}

	// end inline asm
	mov.b32 	%r2255, %f2659;
	shfl.sync.bfly.b32	%r2256|%p7, %r2255, 1, 31, -1;
	mov.b32 	%f2662, %r2256;
	add.f32 	%f2663, %f2659, %f2662;
	mov.b32 	%r2257, %f2663;
	shfl.sync.bfly.b32	%r2258|%p8, %r2257, 16, 31, -1;
	mov.b32 	%f2664, %r2258;
	add.f32 	%f2665, %f2663, %f2664;
	mov.b32 	%r2259, %f2661;
	shfl.sync.bfly.b32	%r2260|%p9, %r2259, 1, 31, -1;
	mov.b32 	%f2666, %r2260;
	add.f32 	%f2667, %f2661, %f2666;
	mov.b32 	%r2261, %f2667;
	shfl.sync.bfly.b32	%r2262|%p10, %r2261, 16, 31, -1;
	mov.b32 	%f2668, %r2262;
	add.f32 	%f2669, %f2667, %f2668;
	fma.rn.f32 	%f3215, %f2562, %f3215, %f2665;
	fma.rn.f32 	%f3214, %f2565, %f3214, %f2669;
	max.f32 	%f2670, %f976, %f977;
	max.f32 	%f2671, %f978, %f979;
	max.f32 	%f2672, %f2671, 0fFF7FFFFF;
	max.f32 	%f2673, %f2670, 0fFF7FFFFF;
	max.f32 	%f2674, %f1040, %f1041;
	max.f32 	%f2675, %f2673, %f2674;
	max.f32 	%f2676, %f1042, %f1043;
	max.f32 	%f2677, %f2672, %f2676;
	max.f32 	%f2678, %f1104, %f1105;
	max.f32 	%f2679, %f2675, %f2678;
	max.f32 	%f2680, %f1106, %f1107;
	max.f32 	%f2681, %f2677, %f2680;
	max.f32 	%f2682, %f1168, %f1169;
	max.f32 	%f2683, %f2679, %f2682;
	max.f32 	%f2684, %f1170, %f1171;
	max.f32 	%f2685, %f2681, %f2684;
	max.f32 	%f2686, %f1232, %f1233;
	max.f32 	%f2687, %f2683, %f2686;
	max.f32 	%f2688, %f1234, %f1235;
	max.f32 	%f2689, %f2685, %f2688;
	max.f32 	%f2690, %f1296, %f1297;
	max.f32 	%f2691, %f2687, %f2690;
	max.f32 	%f2692, %f1298, %f1299;
	max.f32 	%f2693, %f2689, %f2692;
	max.f32 	%f2694, %f1360, %f1361;
	max.f32 	%f2695, %f2691, %f2694;
	max.f32 	%f2696, %f1362, %f1363;
	max.f32 	%f2697, %f2693, %f2696;
	max.f32 	%f2698, %f1424, %f1425;
	max.f32 	%f2699, %f2695, %f2698;
	max.f32 	%f2700, %f1426, %f1427;
	max.f32 	%f2701, %f2697, %f2700;
	mov.b32 	%r2263, %f2699;
	shfl.sync.bfly.b32	%r2264|%p11, %r2263, 1, 31, -1;
	mov.b32 	%f2702, %r2264;
	max.f32 	%f2703, %f2699, %f2702;
	mov.b32 	%r2265, %f2703;
	shfl.sync.bfly.b32	%r2266|%p12, %r2265, 16, 31, -1;
	mov.b32 	%f2704, %r2266;
	max.f32 	%f2705, %f2703, %f2704;
	mov.b32 	%r2267, %f2701;
	shfl.sync.bfly.b32	%r2268|%p13, %r2267, 1, 31, -1;
	mov.b32 	%f2706, %r2268;
	max.f32 	%f2707, %f2701, %f2706;
	mov.b32 	%r2269, %f2707;
	shfl.sync.bfly.b32	%r2270|%p14, %r2269, 16, 31, -1;
	mov.b32 	%f2708, %r2270;
	max.f32 	%f2709, %f2707, %f2708;
	max.f32 	%f141, %f2705, %f3077;
	max.f32 	%f142, %f2709, %f3076;
	sub.f32 	%f2710, %f3077, %f141;
	mul.f32 	%f2711, %f2710, 0f3FB8AA3B;
	ex2.approx.f32 	%f2712, %f2711;
	sub.f32 	%f2713, %f3076, %f142;
	mul.f32 	%f2714, %f2713, 0f3FB8AA3B;
	ex2.approx.f32 	%f2715, %f2714;
	mul.f32 	%f2012, %f2712, %f3147;
	mul.f32 	%f2013, %f2712, %f3146;
	mul.f32 	%f2014, %f2715, %f3145;
	mul.f32 	%f2015, %f2715, %f3144;
	mul.f32 	%f2044, %f2712, %f3143;
	mul.f32 	%f2045, %f2712, %f3142;
	mul.f32 	%f2046, %f2715, %f3141;
	mul.f32 	%f2047, %f2715, %f3140;
	mul.f32 	%f2076, %f2712, %f3139;
	mul.f32 	%f2077, %f2712, %f3138;
	mul.f32 	%f2078, %f2715, %f3137;
	mul.f32 	%f2079, %f2715, %f3136;
	mul.f32 	%f2108, %f2712, %f3135;
	mul.f32 	%f2109, %f2712, %f3134;
	mul.f32 	%f2110, %f2715, %f3133;
	mul.f32 	%f2111, %f2715, %f3132;
	mul.f32 	%f2140, %f2712, %f3131;
	mul.f32 	%f2141, %f2712, %f3130;
	mul.f32 	%f2142, %f2715, %f3129;
	mul.f32 	%f2143, %f2715, %f3128;
	mul.f32 	%f2172, %f2712, %f3127;
	mul.f32 	%f2173, %f2712, %f3126;
	mul.f32 	%f2174, %f2715, %f3125;
	mul.f32 	%f2175, %f2715, %f3124;
	mul.f32 	%f2204, %f2712, %f3123;
	mul.f32 	%f2205, %f2712, %f3122;
	mul.f32 	%f2206, %f2715, %f3121;
	mul.f32 	%f2207, %f2715, %f3120;
	mul.f32 	%f2236, %f2712, %f3119;
	mul.f32 	%f2237, %f2712, %f3118;
	mul.f32 	%f2238, %f2715, %f3117;
	mul.f32 	%f2239, %f2715, %f3116;
	mul.f32 	%f2268, %f2712, %f3115;
	mul.f32 	%f2269, %f2712, %f3114;
	mul.f32 	%f2270, %f2715, %f3113;
	mul.f32 	%f2271, %f2715, %f3112;
	mul.f32 	%f2300, %f2712, %f3111;
	mul.f32 	%f2301, %f2712, %f3110;
	mul.f32 	%f2302, %f2715, %f3109;
	mul.f32 	%f2303, %f2715, %f3108;
	mul.f32 	%f2332, %f2712, %f3107;
	mul.f32 	%f2333, %f2712, %f3106;
	mul.f32 	%f2334, %f2715, %f3105;
	mul.f32 	%f2335, %f2715, %f3104;
	mul.f32 	%f2364, %f2712, %f3103;
	mul.f32 	%f2365, %f2712, %f3102;
	mul.f32 	%f2366, %f2715, %f3101;
	mul.f32 	%f2367, %f2715, %f3100;
	mul.f32 	%f2396, %f2712, %f3099;
	mul.f32 	%f2397, %f2712, %f3098;
	mul.f32 	%f2398, %f2715, %f3097;
	mul.f32 	%f2399, %f2715, %f3096;
	mul.f32 	%f2428, %f2712, %f3095;
	mul.f32 	%f2429, %f2712, %f3094;
	mul.f32 	%f2430, %f2715, %f3093;
	mul.f32 	%f2431, %f2715, %f3092;
	mul.f32 	%f2460, %f2712, %f3091;
	mul.f32 	%f2461, %f2712, %f3090;
	mul.f32 	%f2462, %f2715, %f3089;
	mul.f32 	%f2463, %f2715, %f3088;
	mul.f32 	%f2492, %f2712, %f3087;
	mul.f32 	%f2493, %f2712, %f3086;
	mul.f32 	%f2494, %f2715, %f3085;
	mul.f32 	%f2495, %f2715, %f3084;
	sub.f32 	%f2716, %f976, %f141;
	mul.f32 	%f2717, %f2716, 0f3FB8AA3B;
	ex2.approx.f32 	%f1464, %f2717;
	sub.f32 	%f2718, %f977, %f141;
	mul.f32 	%f2719, %f2718, 0f3FB8AA3B;
	ex2.approx.f32 	%f1465, %f2719;
	sub.f32 	%f2720, %f978, %f142;
	mul.f32 	%f2721, %f2720, 0f3FB8AA3B;
	ex2.approx.f32 	%f1466, %f2721;
	sub.f32 	%f2722, %f979, %f142;
	mul.f32 	%f2723, %f2722, 0f3FB8AA3B;
	ex2.approx.f32 	%f1467, %f2723;
	add.f32 	%f2724, %f1464, %f1465;
	add.f32 	%f2725, %f2724, 0f00000000;
	add.f32 	%f2726, %f1467, %f1466;
	add.f32 	%f2727, %f2726, 0f00000000;
	// begin inline asm
	{ cvt.rn.bf16x2.f32 %r1223, %f1465, %f1464;}

	// end inline asm
	// begin inline asm
	{ cvt.rn.bf16x2.f32 %r1224, %f1467, %f1466;}

	// end inline asm
	sub.f32 	%f2728, %f1040, %f141;
	mul.f32 	%f2729, %f2728, 0f3FB8AA3B;
	ex2.approx.f32 	%f1468, %f2729;
	sub.f32 	%f2730, %f1041, %f141;
	mul.f32 	%f2731, %f2730, 0f3FB8AA3B;
	ex2.approx.f32 	%f1469, %f2731;
	sub.f32 	%f2732, %f1042, %f142;
	mul.f32 	%f2733, %f2732, 0f3FB8AA3B;
	ex2.approx.f32 	%f1470, %f2733;
	sub.f32 	%f2734, %f1043, %f142;
	mul.f32 	%f2735, %f2734, 0f3FB8AA3B;
	ex2.approx.f32 	%f1471, %f2735;
	add.f32 	%f2736, %f1468, %f1469;
	add.f32 	%f2737, %f2725, %f2736;
	add.f32 	%f2738, %f1471, %f1470;
	add.f32 	%f2739, %f2727, %f2738;
	// begin inline asm
	{ cvt.rn.bf16x2.f32 %r1225, %f1469, %f1468;}

	// end inline asm
	// begin inline asm
	{ cvt.rn.bf16x2.f32 %r1226, %f1471, %f1470;}

	// end inline asm
	sub.f32 	%f2740, %f1104, %f141;
	mul.f32 	%f2741, %f2740, 0f3FB8AA3B;
	ex2.approx.f32 	%f1472, %f2741;
	sub.f32 	%f2742, %f1105, %f141;
	mul.f32 	%f2743, %f2742, 0f3FB8AA3B;
	ex2.approx.f32 	%f1473, %f2743;
	sub.f32 	%f2744, %f1106, %f142;
	mul.f32 	%f2745, %f2744, 0f3FB8AA3B;
	ex2.approx.f32 	%f1474, %f2745;
	sub.f32 	%f2746, %f1107, %f142;
	mul.f32 	%f2747, %f2746, 0f3FB8AA3B;
	ex2.approx.f32 	%f1475, %f2747;
	add.f32 	%f2748, %f1472, %f1473;
	add.f32 	%f2749, %f2737, %f2748;
	add.f32 	%f2750, %f1475, %f1474;
	add.f32 	%f2751, %f2739, %f2750;
	// begin inline asm
	{ cvt.rn.bf16x2.f32 %r1227, %f1473, %f1472;}

	// end inline asm
	// begin inline asm
	{ cvt.rn.bf16x2.f32 %r1228, %f1475, %f1474;}

	// end inline asm
	sub.f32 	%f2752, %f1168, %f141;
	mul.f32 	%f2753, %f2752, 0f3FB8AA3B;
	ex2.approx.f32 	%f1476, %f2753;
	sub.f32 	%f2754, %f1169, %f141;
	mul.f32 	%f2755, %f2754, 0f3FB8AA3B;
	ex2.approx.f32 	%f1477, %f2755;
	sub.f32 	%f2756, %f1170, %f142;
	mul.f32 	%f2757, %f2756, 0f3FB8AA3B;
	ex2.approx.f32 	%f1478, %f2757;
	sub.f32 	%f2758, %f1171, %f142;
	mul.f32 	%f2759, %f2758, 0f3FB8AA3B;
	ex2.approx.f32 	%f1479, %f2759;
	add.f32 	%f2760, %f1476, %f1477;
	add.f32 	%f2761, %f2749, %f2760;
	add.f32 	%f2762, %f1479, %f1478;
	add.f32 	%f2763, %f2751, %f2762;
	// begin inline asm
	{ cvt.rn.bf16x2.f32 %r1229, %f1477, %f1476;}

	// end inline asm
	// begin inline asm
	{ cvt.rn.bf16x2.f32 %r1230, %f1479, %f1478;}

	// end inline asm
	sub.f32 	%f2764, %f1232, %f141;
	mul.f32 	%f2765, %f2764, 0f3FB8AA3B;
	ex2.approx.f32 	%f1480, %f2765;
	sub.f32 	%f2766, %f1233, %f141;
	mul.f32 	%f2767, %f2766, 0f3FB8AA3B;
	ex2.approx.f32 	%f1481, %f2767;
	sub.f32 	%f2768, %f1234, %f142;
	mul.f32 	%f2769, %f2768, 0f3FB8AA3B;
	ex2.approx.f32 	%f1482, %f2769;
	sub.f32 	%f2770, %f1235, %f142;
	mul.f32 	%f2771, %f2770, 0f3FB8AA3B;
	ex2.approx.f32 	%f1483, %f2771;
	add.f32 	%f2772, %f1480, %f1481;
	add.f32 	%f2773, %f2761, %f2772;
	add.f32 	%f2774, %f1483, %f1482;
	add.f32 	%f2775, %f2763, %f2774;
	// begin inline asm
	{ cvt.rn.bf16x2.f32 %r1231, %f1481, %f1480;}

	// end inline asm
	// begin inline asm
	{ cvt.rn.bf16x2.f32 %r1232, %f1483, %f1482;}

	// end inline asm
	sub.f32 	%f2776, %f1296, %f141;
	mul.f32 	%f2777, %f2776, 0f3FB8AA3B;
	ex2.approx.f32 	%f1484, %f2777;
	sub.f32 	%f2778, %f1297, %f141;
	mul.f32 	%f2779, %f2778, 0f3FB8AA3B;
	ex2.approx.f32 	%f1485, %f2779;
	sub.f32 	%f2780, %f1298, %f142;
	mul.f32 	%f2781, %f2780, 0f3FB8AA3B;
	ex2.approx.f32 	%f1486, %f2781;
	sub.f32 	%f2782, %f1299, %f142;
	mul.f32 	%f2783, %f2782, 0f3FB8AA3B;
	ex2.approx.f32 	%f1487, %f2783;
	add.f32 	%f2784, %f1484, %f1485;
	add.f32 	%f2785, %f2773, %f2784;
	add.f32 	%f2786, %f1487, %f1486;
	add.f32 	%f2787, %f2775, %f2786;
	// begin inline asm
	{ cvt.rn.bf16x2.f32 %r1233, %f1485, %f1484;}

	// end inline asm
	// begin inline asm
	{ cvt.rn.bf16x2.f32 %r1234, %f1487, %f1486;}

	// end inline asm
	sub.f32 	%f2788, %f1360, %f141;
	mul.f32 	%f2789, %f2788, 0f3FB8AA3B;
	ex2.approx.f32 	%f1488, %f2789;
	sub.f32 	%f2790, %f1361, %f141;
	mul.f32 	%f2791, %f2790, 0f3FB8AA3B;
	ex2.approx.f32 	%f1489, %f2791;
	sub.f32 	%f2792, %f1362, %f142;
	mul.f32 	%f2793, %f2792, 0f3FB8AA3B;
	ex2.approx.f32 	%f1490, %f2793;
	sub.f32 	%f2794, %f1363, %f142;
	mul.f32 	%f2795, %f2794, 0f3FB8AA3B;
	ex2.approx.f32 	%f1491, %f2795;
	add.f32 	%f2796, %f1488, %f1489;
	add.f32 	%f2797, %f2785, %f2796;
	add.f32 	%f2798, %f1491, %f1490;
	add.f32 	%f2799, %f2787, %f2798;
	// begin inline asm
	{ cvt.rn.bf16x2.f32 %r1235, %f1489, %f1488;}

	// end inline asm
	// begin inline asm
	{ cvt.rn.bf16x2.f32 %r1236, %f1491, %f1490;}

	// end inline asm
	sub.f32 	%f2800, %f1424, %f141;
	mul.f32 	%f2801, %f2800, 0f3FB8AA3B;
	ex2.approx.f32 	%f1492, %f2801;
	sub.f32 	%f2802, %f1425, %f141;
	mul.f32 	%f2803, %f2802, 0f3FB8AA3B;
	ex2.approx.f32 	%f1493, %f2803;
	sub.f32 	%f2804, %f1426, %f142;
	mul.f32 	%f2805, %f2804, 0f3FB8AA3B;
	ex2.approx.f32 	%f1494, %f2805;
	sub.f32 	%f2806, %f1427, %f142;
	mul.f32 	%f2807, %f2806, 0f3FB8AA3B;
	ex2.approx.f32 	%f1495, %f2807;
	add.f32 	%f2808, %f1492, %f1493;
	add.f32 	%f2809, %f2797, %f2808;
	add.f32 	%f2810, %f1495, %f1494;
	add.f32 	%f2811, %f2799, %f2810;
	// begin inline asm
	{ cvt.rn.bf16x2.f32 %r1237, %f1493, %f1492;}

	// end inline asm
	// begin inline asm
	{ cvt.rn.bf16x2.f32 %r1238, %f1495, %f1494;}

	// end inline asm
	mov.b32 	%r2271, %f2809;
	shfl.sync.bfly.b32	%r2272|%p15, %r2271, 1, 31, -1;
	mov.b32 	%f2812, %r2272;
	add.f32 	%f2813, %f2809, %f2812;
	mov.b32 	%r2273, %f2813;
	shfl.sync.bfly.b32	%r2274|%p16, %r2273, 16, 31, -1;
	mov.b32 	%f2814, %r2274;
	add.f32 	%f2815, %f2813, %f2814;
	mov.b32 	%r2275, %f2811;
	shfl.sync.bfly.b32	%r2276|%p17, %r2275, 1, 31, -1;
	mov.b32 	%f2816, %r2276;
	add.f32 	%f2817, %f2811, %f2816;
	mov.b32 	%r2277, %f2817;
	shfl.sync.bfly.b32	%r2278|%p18, %r2277, 16, 31, -1;
	mov.b32 	%f2818, %r2278;
	add.f32 	%f2819, %f2817, %f2818;
	fma.rn.f32 	%f3213, %f2712, %f3213, %f2815;
	fma.rn.f32 	%f3212, %f2715, %f3212, %f2819;
	add.s64 	%rd66, %rd91, %rd74;
	add.s32 	%r2279, %r2211, 49152;
	add.s32 	%r1239, %r2210, %r2279;
	// begin inline asm
	cp.async.cg.shared.global [%r1239], [%rd66], 16;
	// end inline asm
	add.s64 	%rd67, %rd91, %rd75;
	add.s32 	%r1240, %r2216, %r2279;
	// begin inline asm
	cp.async.cg.shared.global [%r1240], [%rd67], 16;
	// end inline asm
	add.s64 	%rd68, %rd91, %rd76;
	add.s32 	%r1241, %r2220, %r2279;
	// begin inline asm
	cp.async.cg.shared.global [%r1241], [%rd68], 16;
	// end inline asm
	add.s64 	%rd69, %rd91, %rd77;
	add.s32 	%r1242, %r2224, %r2279;
	// begin inline asm
	cp.async.cg.shared.global [%r1242], [%rd69], 16;
	// end inline asm
	add.s64 	%rd70, %rd91, %rd78;
	add.s32 	%r1243, %r2228, %r2279;
	// begin inline asm
	cp.async.cg.shared.global [%r1243], [%rd70], 16;
	// end inline asm
	add.s64 	%rd71, %rd91, %rd79;
	add.s32 	%r1244, %r2232, %r2279;
	// begin inline asm
	cp.async.cg.shared.global [%r1244], [%rd71], 16;
	// end inline asm
	add.s64 	%rd72, %rd91, %rd80;
	add.s32 	%r1245, %r2236, %r2279;
	// begin inline asm
	cp.async.cg.shared.global [%r1245], [%rd72], 16;
	// end inline asm
	add.s64 	%rd73, %rd91, %rd81;
	add.s32 	%r1246, %r2240, %r2279;
	// begin inline asm
	cp.async.cg.shared.global [%r1246], [%rd73], 16;
	// end inline asm
	// begin inline asm
	cp.async.commit_group;
	// end inline asm
	// begin inline asm
	cp.async.wait_all;
	// end inline asm
	bar.sync 	0;
	and.b32  	%r2280, %r2241, 3840;
	and.b32  	%r2281, %r2207, 16;
	or.b32  	%r2282, %r2280, %r2281;
	add.s32 	%r1249, %r2282, %r2279;
	// begin inline asm
	ldmatrix.sync.aligned.m8n8.x2.trans.b16 {%r1247, %r1248}, [%r1249];
	// end inline asm
	add.s32 	%r2283, %r2211, %r2282;
	add.s32 	%r1252, %r2283, 49168;
	// begin inline asm
	ldmatrix.sync.aligned.m8n8.x2.trans.b16 {%r1250, %r1251}, [%r1252];
	// end inline asm
	add.s32 	%r1255, %r2283, 49184;
	// begin inline asm
	ldmatrix.sync.aligned.m8n8.x2.trans.b16 {%r1253, %r1254}, [%r1255];
	// end inline asm
	add.s32 	%r1258, %r2283, 49200;
	// begin inline asm
	ldmatrix.sync.aligned.m8n8.x2.trans.b16 {%r1256, %r1257}, [%r1258];
	// end inline asm
	add.s32 	%r1261, %r2283, 49216;
	// begin inline asm
	ldmatrix.sync.aligned.m8n8.x2.trans.b16 {%r1259, %r1260}, [%r1261];
	// end inline asm
	add.s32 	%r1264, %r2283, 49232;
	// begin inline asm
	ldmatrix.sync.aligned.m8n8.x2.trans.b16 {%r1262, %r1263}, [%r1264];
	// end inline asm
	add.s32 	%r1267, %r2283, 49248;
	// begin inline asm
	ldmatrix.sync.aligned.m8n8.x2.trans.b16 {%r1265, %r1266}, [%r1267];
	// end inline asm
	add.s32 	%r1270, %r2283, 49264;
	// begin inline asm
	ldmatrix.sync.aligned.m8n8.x2.trans.b16 {%r1268, %r1269}, [%r1270];
	// end inline asm
	add.s32 	%r1273, %r2283, 49280;
	// begin inline asm
	ldmatrix.sync.aligned.m8n8.x2.trans.b16 {%r1271, %r1272}, [%r1273];
	// end inline asm
	add.s32 	%r1276, %r2283, 49296;
	// begin inline asm
	ldmatrix.sync.aligned.m8n8.x2.trans.b16 {%r1274, %r1275}, [%r1276];
	// end inline asm
	add.s32 	%r1279, %r2283, 49312;
	// begin inline asm
	ldmatrix.sync.aligned.m8n8.x2.trans.b16 {%r1277, %r1278}, [%r1279];
	// end inline asm
	add.s32 	%r1282, %r2283, 49328;
	// begin inline asm
	ldmatrix.sync.aligned.m8n8.x2.trans.b16 {%r1280, %r1281}, [%r1282];
	// end inline asm
	add.s32 	%r1285, %r2283, 49344;
	// begin inline asm
	ldmatrix.sync.aligned.m8n8.x2.trans.b16 {%r1283, %r1284}, [%r1285];
	// end inline asm
	add.s32 	%r1288, %r2283, 49360;
	// begin inline asm
	ldmatrix.sync.aligned.m8n8.x2.trans.b16 {%r1286, %r1287}, [%r1288];
	// end inline asm
	add.s32 	%r1291, %r2283, 49376;
	// begin inline asm
	ldmatrix.sync.aligned.m8n8.x2.trans.b16 {%r1289, %r1290}, [%r1291];
	// end inline asm
	add.s32 	%r1294, %r2283, 49392;
	// begin inline asm
	ldmatrix.sync.aligned.m8n8.x2.trans.b16 {%r1292, %r1293}, [%r1294];
	// end inline asm
	add.s32 	%r1297, %r2283, 53248;
	// begin inline asm
	ldmatrix.sync.aligned.m8n8.x2.trans.b16 {%r1295, %r1296}, [%r1297];
	// end inline asm
	add.s32 	%r1300, %r2283, 53264;
	// begin inline asm
	ldmatrix.sync.aligned.m8n8.x2.trans.b16 {%r1298, %r1299}, [%r1300];
	// end inline asm
	add.s32 	%r1303, %r2283, 53280;
	// begin inline asm
	ldmatrix.sync.aligned.m8n8.x2.trans.b16 {%r1301, %r1302}, [%r1303];
	// end inline asm
	add.s32 	%r1306, %r2283, 53296;
	// begin inline asm
	ldmatrix.sync.aligned.m8n8.x2.trans.b16 {%r1304, %r1305}, [%r1306];
	// end inline asm
	add.s32 	%r1309, %r2283, 53312;
	// begin inline asm
	ldmatrix.sync.aligned.m8n8.x2.trans.b16 {%r1307, %r1308}, [%r1309];
	// end inline asm
	add.s32 	%r1312, %r2283, 53328;
	// begin inline asm
	ldmatrix.sync.aligned.m8n8.x2.trans.b16 {%r1310, %r1311}, [%r1312];
	// end inline asm
	add.s32 	%r1315, %r2283, 53344;
	// begin inline asm
	ldmatrix.sync.aligned.m8n8.x2.trans.b16 {%r1313, %r1314}, [%r1315];
	// end inline asm
	add.s32 	%r1318, %r2283, 53360;
	// begin inline asm
	ldmatrix.sync.aligned.m8n8.x2.trans.b16 {%r1316, %r1317}, [%r1318];
	// end inline asm
	add.s32 	%r1321, %r2283, 53376;
	// begin inline asm
	ldmatrix.sync.aligned.m8n8.x2.trans.b16 {%r1319, %r1320}, [%r1321];
	// end inline asm
	add.s32 	%r1324, %r2283, 53392;
	// begin inline asm
	ldmatrix.sync.aligned.m8n8.x2.trans.b16 {%r1322, %r1323}, [%r1324];
	// end inline asm
	add.s32 	%r1327, %r2283, 53408;
	// begin inline asm
	ldmatrix.sync.aligned.m8n8.x2.trans.b16 {%r1325, %r1326}, [%r1327];
	// end inline asm
	add.s32 	%r1330, %r2283, 53424;
	// begin inline asm
	ldmatrix.sync.aligned.m8n8.x2.trans.b16 {%r1328, %r1329}, [%r1330];
	// end inline asm
	add.s32 	%r1333, %r2283, 53440;
	// begin inline asm
	ldmatrix.sync.aligned.m8n8.x2.trans.b16 {%r1331, %r1332}, [%r1333];
	// end inline asm
	add.s32 	%r1336, %r2283, 53456;
	// begin inline asm
	ldmatrix.sync.aligned.m8n8.x2.trans.b16 {%r1334, %r1335}, [%r1336];
	// end inline asm
	add.s32 	%r1339, %r2283, 53472;
	// begin inline asm
	ldmatrix.sync.aligned.m8n8.x2.trans.b16 {%r1337, %r1338}, [%r1339];
	// end inline asm
	add.s32 	%r1342, %r2283, 53488;
	// begin inline asm
	ldmatrix.sync.aligned.m8n8.x2.trans.b16 {%r1340, %r1341}, [%r1342];
	// end inline asm
	add.s32 	%r1345, %r2283, 57344;
	// begin inline asm
	ldmatrix.sync.aligned.m8n8.x2.trans.b16 {%r1343, %r1344}, [%r1345];
	// end inline asm
	add.s32 	%r1348, %r2283, 57360;
	// begin inline asm
	ldmatrix.sync.aligned.m8n8.x2.trans.b16 {%r1346, %r1347}, [%r1348];
	// end inline asm
	add.s32 	%r1351, %r2283, 57376;
	// begin inline asm
	ldmatrix.sync.aligned.m8n8.x2.trans.b16 {%r1349, %r1350}, [%r1351];
	// end inline asm
	add.s32 	%r1354, %r2283, 57392;
	// begin inline asm
	ldmatrix.sync.aligned.m8n8.x2.trans.b16 {%r1352, %r1353}, [%r1354];
	// end inline asm
	add.s32 	%r1357, %r2283, 57408;
	// begin inline asm
	ldmatrix.sync.aligned.m8n8.x2.trans.b16 {%r1355, %r1356}, [%r1357];
	// end inline asm
	add.s32 	%r1360, %r2283, 57424;
	// begin inline asm
	ldmatrix.sync.aligned.m8n8.x2.trans.b16 {%r1358, %r1359}, [%r1360];
	// end inline asm
	add.s32 	%r1363, %r2283, 57440;
	// begin inline asm
	ldmatrix.sync.aligned.m8n8.x2.trans.b16 {%r1361, %r1362}, [%r1363];
	// end inline asm
	add.s32 	%r1366, %r2283, 57456;
	// begin inline asm
	ldmatrix.sync.aligned.m8n8.x2.trans.b16 {%r1364, %r1365}, [%r1366];
	// end inline asm
	add.s32 	%r1369, %r2283, 57472;
	// begin inline asm
	ldmatrix.sync.aligned.m8n8.x2.trans.b16 {%r1367, %r1368}, [%r1369];
	// end inline asm
	add.s32 	%r1372, %r2283, 57488;
	// begin inline asm
	ldmatrix.sync.aligned.m8n8.x2.trans.b16 {%r1370, %r1371}, [%r1372];
	// end inline asm
	add.s32 	%r1375, %r2283, 57504;
	// begin inline asm
	ldmatrix.sync.aligned.m8n8.x2.trans.b16 {%r1373, %r1374}, [%r1375];
	// end inline asm
	add.s32 	%r1378, %r2283, 57520;
	// begin inline asm
	ldmatrix.sync.aligned.m8n8.x2.trans.b16 {%r1376, %r1377}, [%r1378];
	// end inline asm
	add.s32 	%r1381, %r2283, 57536;
	// begin inline asm
	ldmatrix.sync.aligned.m8n8.x2.trans.b16 {%r1379, %r1380}, [%r1381];
	// end inline asm
	add.s32 	%r1384, %r2283, 57552;
	// begin inline asm
	ldmatrix.sync.aligned.m8n8.x2.trans.b16 {%r1382, %r1383}, [%r1384];
	// end inline asm
	add.s32 	%r1387, %r2283, 57568;
	// begin inline asm
	ldmatrix.sync.aligned.m8n8.x2.trans.b16 {%r1385, %r1386}, [%r1387];
	// end inline asm
	add.s32 	%r1390, %r2283, 57584;
	// begin inline asm
	ldmatrix.sync.aligned.m8n8.x2.trans.b16 {%r1388, %r1389}, [%r1390];
	// end inline asm
	add.s32 	%r1393, %r2283, 61440;
	// begin inline asm
	ldmatrix.sync.aligned.m8n8.x2.trans.b16 {%r1391, %r1392}, [%r1393];
	// end inline asm
	add.s32 	%r1396, %r2283, 61456;
	// begin inline asm
	ldmatrix.sync.aligned.m8n8.x2.trans.b16 {%r1394, %r1395}, [%r1396];
	// end inline asm
	add.s32 	%r1399, %r2283, 61472;
	// begin inline asm
	ldmatrix.sync.aligned.m8n8.x2.trans.b16 {%r1397, %r1398}, [%r1399];
	// end inline asm
	add.s32 	%r1402, %r2283, 61488;
	// begin inline asm
	ldmatrix.sync.aligned.m8n8.x2.trans.b16 {%r1400, %r1401}, [%r1402];
	// end inline asm
	add.s32 	%r1405, %r2283, 61504;
	// begin inline asm
	ldmatrix.sync.aligned.m8n8.x2.trans.b16 {%r1403, %r1404}, [%r1405];
	// end inline asm
	add.s32 	%r1408, %r2283, 61520;
	// begin inline asm
	ldmatrix.sync.aligned.m8n8.x2.trans.b16 {%r1406, %r1407}, [%r1408];
	// end inline asm
	add.s32 	%r1411, %r2283, 61536;
	// begin inline asm
	ldmatrix.sync.aligned.m8n8.x2.trans.b16 {%r1409, %r1410}, [%r1411];
	// end inline asm
	add.s32 	%r1414, %r2283, 61552;
	// begin inline asm
	ldmatrix.sync.aligned.m8n8.x2.trans.b16 {%r1412, %r1413}, [%r1414];
	// end inline asm
	add.s32 	%r1417, %r2283, 61568;
	// begin inline asm
	ldmatrix.sync.aligned.m8n8.x2.trans.b16 {%r1415, %r1416}, [%r1417];
	// end inline asm
	add.s32 	%r1420, %r2283, 61584;
	// begin inline asm
	ldmatrix.sync.aligned.m8n8.x2.trans.b16 {%r1418, %r1419}, [%r1420];
	// end inline asm
	add.s32 	%r1423, %r2283, 61600;
	// begin inline asm
	ldmatrix.sync.aligned.m8n8.x2.trans.b16 {%r1421, %r1422}, [%r1423];
	// end inline asm
	add.s32 	%r1426, %r2283, 61616;
	// begin inline asm
	ldmatrix.sync.aligned.m8n8.x2.trans.b16 {%r1424, %r1425}, [%r1426];
	// end inline asm
	add.s32 	%r1429, %r2283, 61632;
	// begin inline asm
	ldmatrix.sync.aligned.m8n8.x2.trans.b16 {%r1427, %r1428}, [%r1429];
	// end inline asm
	add.s32 	%r1432, %r2283, 61648;
	// begin inline asm
	ldmatrix.sync.aligned.m8n8.x2.trans.b16 {%r1430, %r1431}, [%r1432];
	// end inline asm
	add.s32 	%r1435, %r2283, 61664;
	// begin inline asm
	ldmatrix.sync.aligned.m8n8.x2.trans.b16 {%r1433, %r1434}, [%r1435];
	// end inline asm
	add.s32 	%r1438, %r2283, 61680;
	// begin inline asm
	ldmatrix.sync.aligned.m8n8.x2.trans.b16 {%r1436, %r1437}, [%r1438];
	// end inline asm
	// begin inline asm
	mma.sync.aligned.m16n8k16.row.col.f32.bf16.bf16.f32 {%f1496, %f1497, %f1498, %f1499}, {%r1207, %r1208, %r1209, %r1210}, {%r1247, %r1248}, {%f1500, %f1501, %f1502, %f1503};
	// end inline asm
	// begin inline asm
	mma.sync.aligned.m16n8k16.row.col.f32.bf16.bf16.f32 {%f1504, %f1505, %f1506, %f1507}, {%r1211, %r1212, %r1213, %r1214}, {%r1295, %r1296}, {%f1496, %f1497, %f1498, %f1499};
	// end inline asm
	// begin inline asm
	mma.sync.aligned.m16n8k16.row.col.f32.bf16.bf16.f32 {%f1512, %f1513, %f1514, %f1515}, {%r1215, %r1216, %r1217, %r1218}, {%r1343, %r1344}, {%f1504, %f1505, %f1506, %f1507};
	// end inline asm
	// begin inline asm
	mma.sync.aligned.m16n8k16.row.col.f32.bf16.bf16.f32 {%f3211, %f3210, %f3209, %f3208}, {%r1219, %r1220, %r1221, %r1222}, {%r1391, %r1392}, {%f1512, %f1513, %f1514, %f1515};
	// end inline asm
	// begin inline asm
	mma.sync.aligned.m16n8k16.row.col.f32.bf16.bf16.f32 {%f1528, %f1529, %f1530, %f1531}, {%r1207, %r1208, %r1209, %r1210}, {%r1250, %r1251}, {%f1532, %f1533, %f1534, %f1535};
	// end inline asm
	// begin inline asm
	mma.sync.aligned.m16n8k16.row.col.f32.bf16.bf16.f32 {%f1536, %f1537, %f1538, %f1539}, {%r1211, %r1212, %r1213, %r1214}, {%r1298, %r1299}, {%f1528, %f1529, %f1530, %f1531};
	// end inline asm
	// begin inline asm
	mma.sync.aligned.m16n8k16.row.col.f32.bf16.bf16.f32 {%f1544, %f1545, %f1546, %f1547}, {%r1215, %r1216, %r1217, %r1218}, {%r1346, %r1347}, {%f1536, %f1537, %f1538, %f1539};
	// end inline asm
	// begin inline asm
	mma.sync.aligned.m16n8k16.row.col.f32.bf16.bf16.f32 {%f3207, %f3206, %f3205, %f3204}, {%r1219, %r1220, %r1221, %r1222}, {%r1394, %r1395}, {%f1544, %f1545, %f1546, %f1547};
	// end inline asm
	// begin inline asm
	mma.sync.aligned.m16n8k16.row.col.f32.bf16.bf16.f32 {%f1560, %f1561, %f1562, %f1563}, {%r1207, %r1208, %r1209, %r1210}, {%r1253, %r1254}, {%f1564, %f1565, %f1566, %f1567};
	// end inline asm
	// begin inline asm
	mma.sync.aligned.m16n8k16.row.col.f32.bf16.bf16.f32 {%f1568, %f1569, %f1570, %f1571}, {%r1211, %r1212, %r1213, %r1214}, {%r1301, %r1302}, {%f1560, %f1561, %f1562, %f1563};
	// end inline asm
	// begin inline asm
	mma.sync.aligned.m16n8k16.row.col.f32.bf16.bf16.f32 {%f1576, %f1577, %f1578, %f1579}, {%r1215, %r1216, %r1217, %r1218}, {%r1349, %r1350}, {%f1568, %f1569, %f1570, %f1571};
	// end inline asm
	// begin inline asm
	mma.sync.aligned.m16n8k16.row.col.f32.bf16.bf16.f32 {%f3203, %f3202, %f3201, %f3200}, {%r1219, %r1220, %r1221, %r1222}, {%r1397, %r1398}, {%f1576, %f1577, %f1578, %f1579};
	// end inline asm
	// begin inline asm
	mma.sync.aligned.m16n8k16.row.col.f32.bf16.bf16.f32 {%f1592, %f1593, %f1594, %f1595}, {%r1207, %r1208, %r1209, %r1210}, {%r1256, %r1257}, {%f1596, %f1597, %f1598, %f1599};
	// end inline asm
	// begin inline asm
	mma.sync.aligned.m16n8k16.row.col.f32.bf16.bf16.f32 {%f1600, %f1601, %f1602, %f1603}, {%r1211, %r1212, %r1213, %r1214}, {%r1304, %r1305}, {%f1592, %f1593, %f1594, %f1595};
	// end inline asm
	// begin inline asm
	mma.sync.aligned.m16n8k16.row.col.f32.bf16.bf16.f32 {%f1608, %f1609, %f1610, %f1611}, {%r1215, %r1216, %r1217, %r1218}, {%r1352, %r1353}, {%f1600, %f1601, %f1602, %f1603};
	// end inline asm
	// begin inline asm
	mma.sync.aligned.m16n8k16.row.col.f32.bf16.bf16.f32 {%f3199, %f3198, %f3197, %f3196}, {%r1219, %r1220, %r1221, %r1222}, {%r1400, %r1401}, {%f1608, %f1609, %f1610, %f1611};
	// end inline asm
	// begin inline asm
	mma.sync.aligned.m16n8k16.row.col.f32.bf16.bf16.f32 {%f1624, %f1625, %f1626, %f1627}, {%r1207, %r1208, %r1209, %r1210}, {%r1259, %r1260}, {%f1628, %f1629, %f1630, %f1631};
	// end inline asm
	// begin inline asm
	mma.sync.aligned.m16n8k16.row.col.f32.bf16.bf16.f32 {%f1632, %f1633, %f1634, %f1635}, {%r1211, %r1212, %r1213, %r1214}, {%r1307, %r1308}, {%f1624, %f1625, %f1626, %f1627};
	// end inline asm
	// begin inline asm
	mma.sync.aligned.m16n8k16.row.col.f32.bf16.bf16.f32 {%f1640, %f1641, %f1642, %f1643}, {%r1215, %r1216, %r1217, %r1218}, {%r1355, %r1356}, {%f1632, %f1633, %f1634, %f1635};
	// end inline asm
	// begin inline asm
	mma.sync.aligned.m16n8k16.row.col.f32.bf16.bf16.f32 {%f3195, %f3194, %f3193, %f3192}, {%r1219, %r1220, %r1221, %r1222}, {%r1403, %r1404}, {%f1640, %f1641, %f1642, %f1643};
	// end inline asm
	// begin inline asm
	mma.sync.aligned.m16n8k16.row.col.f32.bf16.bf16.f32 {%f1656, %f1657, %f1658, %f1659}, {%r1207, %r1208, %r1209, %r1210}, {%r1262, %r1263}, {%f1660, %f1661, %f1662, %f1663};
	// end inline asm
	// begin inline asm
	mma.sync.aligned.m16n8k16.row.col.f32.bf16.bf16.f32 {%f1664, %f1665, %f1666, %f1667}, {%r1211, %r1212, %r1213, %r1214}, {%r1310, %r1311}, {%f1656, %f1657, %f1658, %f1659};
	// end inline asm
	// begin inline asm
	mma.sync.aligned.m16n8k16.row.col.f32.bf16.bf16.f32 {%f1672, %f1673, %f1674, %f1675}, {%r1215, %r1216, %r1217, %r1218}, {%r1358, %r1359}, {%f1664, %f1665, %f1666, %f1667};
	// end inline asm
	// begin inline asm
	mma.sync.aligned.m16n8k16.row.col.f32.bf16.bf16.f32 {%f3191, %f3190, %f3189, %f3188}, {%r1219, %r1220, %r1221, %r1222}, {%r1406, %r1407}, {%f1672, %f1673, %f1674, %f1675};
	// end inline asm
	// begin inline asm
	mma.sync.aligned.m16n8k16.row.col.f32.bf16.bf16.f32 {%f1688, %f1689, %f1690, %f1691}, {%r1207, %r1208, %r1209, %r1210}, {%r1265, %r1266}, {%f1692, %f1693, %f1694, %f1695};
	// end inline asm
	// begin inline asm
	mma.sync.aligned.m16n8k16.row.col.f32.bf16.bf16.f32 {%f1696, %f1697, %f1698, %f1699}, {%r1211, %r1212, %r1213, %r1214}, {%r1313, %r1314}, {%f1688, %f1689, %f1690, %f1691};
	// end inline asm
	// begin inline asm
	mma.sync.aligned.m16n8k16.row.col.f32.bf16.bf16.f32 {%f1704, %f1705, %f1706, %f1707}, {%r1215, %r1216, %r1217, %r1218}, {%r1361, %r1362}, {%f1696, %f1697, %f1698, %f1699};
	// end inline asm
	// begin inline asm
	mma.sync.aligned.m16n8k16.row.col.f32.bf16.bf16.f32 {%f3187, %f3186, %f3185, %f3184}, {%r1219, %r1220, %r1221, %r1222}, {%r1409, %r1410}, {%f1704, %f1705, %f1706, %f1707};
	// end inline asm
	// begin inline asm
	mma.sync.aligned.m16n8k16.row.col.f32.bf16.bf16.f32 {%f1720, %f1721, %f1722, %f1723}, {%r1207, %r1208, %r1209, %r1210}, {%r1268, %r1269}, {%f1724, %f1725, %f1726, %f1727};
	// end inline asm
	// begin inline asm
	mma.sync.aligned.m16n8k16.row.col.f32.bf16.bf16.f32 {%f1728, %f1729, %f1730, %f1731}, {%r1211, %r1212, %r1213, %r1214}, {%r1316, %r1317}, {%f1720, %f1721, %f1722, %f1723};
	// end inline asm
	// begin inline asm
	mma.sync.aligned.m16n8k16.row.col.f32.bf16.bf16.f32 {%f1736, %f1737, %f1738, %f1739}, {%r1215, %r1216, %r1217, %r1218}, {%r1364, %r1365}, {%f1728, %f1729, %f1730, %f1731};
	// end inline asm
	// begin inline asm
	mma.sync.aligned.m16n8k16.row.col.f32.bf16.bf16.f32 {%f3183, %f3182, %f3181, %f3180}, {%r1219, %r1220, %r1221, %r1222}, {%r1412, %r1413}, {%f1736, %f1737, %f1738, %f1739};
	// end inline asm
	// begin inline asm
	mma.sync.aligned.m16n8k16.row.col.f32.bf16.bf16.f32 {%f1752, %f1753, %f1754, %f1755}, {%r1207, %r1208, %r1209, %r1210}, {%r1271, %r1272}, {%f1756, %f1757, %f1758, %f1759};
	// end inline asm
	// begin inline asm
	mma.sync.aligned.m16n8k16.row.col.f32.bf16.bf16.f32 {%f1760, %f1761, %f1762, %f1763}, {%r1211, %r1212, %r1213, %r1214}, {%r1319, %r1320}, {%f1752, %f1753, %f1754, %f1755};
	// end inline asm
	// begin inline asm
	mma.sync.aligned.m16n8k16.row.col.f32.bf16.bf16.f32 {%f1768, %f1769, %f1770, %f1771}, {%r1215, %r1216, %r1217, %r1218}, {%r1367, %r1368}, {%f1760, %f1761, %f1762, %f1763};
	// end inline asm
	// begin inline asm
	mma.sync.aligned.m16n8k16.row.col.f32.bf16.bf16.f32 {%f3179, %f3178, %f3177, %f3176}, {%r1219, %r1220, %r1221, %r1222}, {%r1415, %r1416}, {%f1768, %f1769, %f1770, %f1771};
	// end inline asm
	// begin inline asm
	mma.sync.aligned.m16n8k16.row.col.f32.bf16.bf16.f32 {%f1784, %f1785, %f1786, %f1787}, {%r1207, %r1208, %r1209, %r1210}, {%r1274, %r1275}, {%f1788, %f1789, %f1790, %f1791};
	// end inline asm
	// begin inline asm
	mma.sync.aligned.m16n8k16.row.col.f32.bf16.bf16.f32 {%f1792, %f1793, %f1794, %f1795}, {%r1211, %r1212, %r1213, %r1214}, {%r1322, %r1323}, {%f1784, %f1785, %f1786, %f1787};
	// end inline asm
	// begin inline asm
	mma.sync.aligned.m16n8k16.row.col.f32.bf16.bf16.f32 {%f1800, %f1801, %f1802, %f1803}, {%r1215, %r1216, %r1217, %r1218}, {%r1370, %r1371}, {%f1792, %f1793, %f1794, %f1795};
	// end inline asm
	// begin inline asm
	mma.sync.aligned.m16n8k16.row.col.f32.bf16.bf16.f32 {%f3175, %f3174, %f3173, %f3172}, {%r1219, %r1220, %r1221, %r1222}, {%r1418, %r1419}, {%f1800, %f1801, %f1802, %f1803};
	// end inline asm
	// begin inline asm
	mma.sync.aligned.m16n8k16.row.col.f32.bf16.bf16.f32 {%f1816, %f1817, %f1818, %f1819}, {%r1207, %r1208, %r1209, %r1210}, {%r1277, %r1278}, {%f1820, %f1821, %f1822, %f1823};
	// end inline asm
	// begin inline asm
	mma.sync.aligned.m16n8k16.row.col.f32.bf16.bf16.f32 {%f1824, %f1825, %f1826, %f1827}, {%r1211, %r1212, %r1213, %r1214}, {%r1325, %r1326}, {%f1816, %f1817, %f1818, %f1819};
	// end inline asm
	// begin inline asm
	mma.sync.aligned.m16n8k16.row.col.f32.bf16.bf16.f32 {%f1832, %f1833, %f1834, %f1835}, {%r1215, %r1216, %r1217, %r1218}, {%r1373, %r1374}, {%f1824, %f1825, %f1826, %f1827};
	// end inline asm
	// begin inline asm
	mma.sync.aligned.m16n8k16.row.col.f32.bf16.bf16.f32 {%f3171, %f3170, %f3169, %f3168}, {%r1219, %r1220, %r1221, %r1222}, {%r1421, %r1422}, {%f1832, %f1833, %f1834, %f1835};
	// end inline asm
	// begin inline asm
	mma.sync.aligned.m16n8k16.row.col.f32.bf16.bf16.f32 {%f1848, %f1849, %f1850, %f1851}, {%r1207, %r1208, %r1209, %r1210}, {%r1280, %r1281}, {%f1852, %f1853, %f1854, %f1855};
	// end inline asm
	// begin inline asm
	mma.sync.aligned.m16n8k16.row.col.f32.bf16.bf16.f32 {%f1856, %f1857, %f1858, %f1859}, {%r1211, %r1212, %r1213, %r1214}, {%r1328, %r1329}, {%f1848, %f1849, %f1850, %f1851};
	// end inline asm
	// begin inline asm
	mma.sync.aligned.m16n8k16.row.col.f32.bf16.bf16.f32 {%f1864, %f1865, %f1866, %f1867}, {%r1215, %r1216, %r1217, %r1218}, {%r1376, %r1377}, {%f1856, %f1857, %f1858, %f1859};
	// end inline asm
	// begin inline asm
	mma.sync.aligned.m16n8k16.row.col.f32.bf16.bf16.f32 {%f3167, %f3166, %f3165, %f3164}, {%r1219, %r1220, %r1221, %r1222}, {%r1424, %r1425}, {%f1864, %f1865, %f1866, %f1867};
	// end inline asm
	// begin inline asm
	mma.sync.aligned.m16n8k16.row.col.f32.bf16.bf16.f32 {%f1880, %f1881, %f1882, %f1883}, {%r1207, %r1208, %r1209, %r1210}, {%r1283, %r1284}, {%f1884, %f1885, %f1886, %f1887};
	// end inline asm
	// begin inline asm
	mma.sync.aligned.m16n8k16.row.col.f32.bf16.bf16.f32 {%f1888, %f1889, %f1890, %f1891}, {%r1211, %r1212, %r1213, %r1214}, {%r1331, %r1332}, {%f1880, %f1881, %f1882, %f1883};
	// end inline asm
	// begin inline asm
	mma.sync.aligned.m16n8k16.row.col.f32.bf16.bf16.f32 {%f1896, %f1897, %f1898, %f1899}, {%r1215, %r1216, %r1217, %r1218}, {%r1379, %r1380}, {%f1888, %f1889, %f1890, %f1891};
	// end inline asm
	// begin inline asm
	mma.sync.aligned.m16n8k16.row.col.f32.bf16.bf16.f32 {%f3163, %f3162, %f3161, %f3160}, {%r1219, %r1220, %r1221, %r1222}, {%r1427, %r1428}, {%f1896, %f1897, %f1898, %f1899};
	// end inline asm
	// begin inline asm
	mma.sync.aligned.m16n8k16.row.col.f32.bf16.bf16.f32 {%f1912, %f1913, %f1914, %f1915}, {%r1207, %r1208, %r1209, %r1210}, {%r1286, %r1287}, {%f1916, %f1917, %f1918, %f1919};
	// end inline asm
	// begin inline asm
	mma.sync.aligned.m16n8k16.row.col.f32.bf16.bf16.f32 {%f1920, %f1921, %f1922, %f1923}, {%r1211, %r1212, %r1213, %r1214}, {%r1334, %r1335}, {%f1912, %f1913, %f1914, %f1915};
	// end inline asm
	// begin inline asm
	mma.sync.aligned.m16n8k16.row.col.f32.bf16.bf16.f32 {%f1928, %f1929, %f1930, %f1931}, {%r1215, %r1216, %r1217, %r1218}, {%r1382, %r1383}, {%f1920, %f1921, %f1922, %f1923};
	// end inline asm
	// begin inline asm
	mma.sync.aligned.m16n8k16.row.col.f32.bf16.bf16.f32 {%f3159, %f3158, %f3157, %f3156}, {%r1219, %r1220, %r1221, %r1222}, {%r1430, %r1431}, {%f1928, %f1929, %f1930, %f1931};
	// end inline asm
	// begin inline asm
	mma.sync.aligned.m16n8k16.row.col.f32.bf16.bf16.f32 {%f1944, %f1945, %f1946, %f1947}, {%r1207, %r1208, %r1209, %r1210}, {%r1289, %r1290}, {%f1948, %f1949, %f1950, %f1951};
	// end inline asm
	// begin inline asm
	mma.sync.aligned.m16n8k16.row.col.f32.bf16.bf16.f32 {%f1952, %f1953, %f1954, %f1955}, {%r1211, %r1212, %r1213, %r1214}, {%r1337, %r1338}, {%f1944, %f1945, %f1946, %f1947};
	// end inline asm
	// begin inline asm
	mma.sync.aligned.m16n8k16.row.col.f32.bf16.bf16.f32 {%f1960, %f1961, %f1962, %f1963}, {%r1215, %r1216, %r1217, %r1218}, {%r1385, %r1386}, {%f1952, %f1953, %f1954, %f1955};
	// end inline asm
	// begin inline asm
	mma.sync.aligned.m16n8k16.row.col.f32.bf16.bf16.f32 {%f3155, %f3154, %f3153, %f3152}, {%r1219, %r1220, %r1221, %r1222}, {%r1433, %r1434}, {%f1960, %f1961, %f1962, %f1963};
	// end inline asm
	// begin inline asm
	mma.sync.aligned.m16n8k16.row.col.f32.bf16.bf16.f32 {%f1976, %f1977, %f1978, %f1979}, {%r1207, %r1208, %r1209, %r1210}, {%r1292, %r1293}, {%f1980, %f1981, %f1982, %f1983};
	// end inline asm
	// begin inline asm
	mma.sync.aligned.m16n8k16.row.col.f32.bf16.bf16.f32 {%f1984, %f1985, %f1986, %f1987}, {%r1211, %r1212, %r1213, %r1214}, {%r1340, %r1341}, {%f1976, %f1977, %f1978, %f1979};
	// end inline asm
	// begin inline asm
	mma.sync.aligned.m16n8k16.row.col.f32.bf16.bf16.f32 {%f1992, %f1993, %f1994, %f1995}, {%r1215, %r1216, %r1217, %r1218}, {%r1388, %r1389}, {%f1984, %f1985, %f1986, %f1987};
	// end inline asm
	// begin inline asm
	mma.sync.aligned.m16n8k16.row.col.f32.bf16.bf16.f32 {%f3151, %f3150, %f3149, %f3148}, {%r1219, %r1220, %r1221, %r1222}, {%r1436, %r1437}, {%f1992, %f1993, %f1994, %f1995};
	// end inline asm
	// begin inline asm
	mma.sync.aligned.m16n8k16.row.col.f32.bf16.bf16.f32 {%f2008, %f2009, %f2010, %f2011}, {%r1223, %r1224, %r1225, %r1226}, {%r1247, %r1248}, {%f2012, %f2013, %f2014, %f2015};
	// end inline asm
	// begin inline asm
	mma.sync.aligned.m16n8k16.row.col.f32.bf16.bf16.f32 {%f2016, %f2017, %f2018, %f2019}, {%r1227, %r1228, %r1229, %r1230}, {%r1295, %r1296}, {%f2008, %f2009, %f2010, %f2011};
	// end inline asm
	// begin inline asm
	mma.sync.aligned.m16n8k16.row.col.f32.bf16.bf16.f32 {%f2024, %f2025, %f2026, %f2027}, {%r1231, %r1232, %r1233, %r1234}, {%r1343, %r1344}, {%f2016, %f2017, %f2018, %f2019};
	// end inline asm
	// begin inline asm
	mma.sync.aligned.m16n8k16.row.col.f32.bf16.bf16.f32 {%f3147, %f3146, %f3145, %f3144}, {%r1235, %r1236, %r1237, %r1238}, {%r1391, %r1392}, {%f2024, %f2025, %f2026, %f2027};
	// end inline asm
	// begin inline asm
	mma.sync.aligned.m16n8k16.row.col.f32.bf16.bf16.f32 {%f2040, %f2041, %f2042, %f2043}, {%r1223, %r1224, %r1225, %r1226}, {%r1250, %r1251}, {%f2044, %f2045, %f2046, %f2047};
	// end inline asm
	// begin inline asm
	mma.sync.aligned.m16n8k16.row.col.f32.bf16.bf16.f32 {%f2048, %f2049, %f2050, %f2051}, {%r1227, %r1228, %r1229, %r1230}, {%r1298, %r1299}, {%f2040, %f2041, %f2042, %f2043};
	// end inline asm
	// begin inline asm
	mma.sync.aligned.m16n8k16.row.col.f32.bf16.bf16.f32 {%f2056, %f2057, %f2058, %f2059}, {%r1231, %r1232, %r1233, %r1234}, {%r1346, %r1347}, {%f2048, %f2049, %f2050, %f2051};
	// end inline asm
	// begin inline asm
	mma.sync.aligned.m16n8k16.row.col.f32.bf16.bf16.f32 {%f3143, %f3142, %f3141, %f3140}, {%r1235, %r1236, %r1237, %r1238}, {%r1394, %r1395}, {%f2056, %f2057, %f2058, %f2059};
	// end inline asm
	// begin inline asm
	mma.sync.aligned.m16n8k16.row.col.f32.bf16.bf16.f32 {%f2072, %f2073, %f2074, %f2075}, {%r1223, %r1224, %r1225, %r1226}, {%r1253, %r1254}, {%f2076, %f2077, %f2078, %f2079};
	// end inline asm
	// begin inline asm
	mma.sync.aligned.m16n8k16.row.col.f32.bf16.bf16.f32 {%f2080, %f2081, %f2082, %f2083}, {%r1227, %r1228, %r1229, %r1230}, {%r1301, %r1302}, {%f2072, %f2073, %f2074, %f2075};
	// end inline asm
	// begin inline asm
	mma.sync.aligned.m16n8k16.row.col.f32.bf16.bf16.f32 {%f2088, %f2089, %f2090, %f2091}, {%r1231, %r1232, %r1233, %r1234}, {%r1349, %r1350}, {%f2080, %f2081, %f2082, %f2083};
	// end inline asm
	// begin inline asm
	mma.sync.aligned.m16n8k16.row.col.f32.bf16.bf16.f32 {%f3139, %f3138, %f3137, %f3136}, {%r1235, %r1236, %r1237, %r1238}, {%r1397, %r1398}, {%f2088, %f2089, %f2090, %f2091};
	// end inline asm
	// begin inline asm
	mma.sync.aligned.m16n8k16.row.col.f32.bf16.bf16.f32 {%f2104, %f2105, %f2106, %f2107}, {%r1223, %r1224, %r1225, %r1226}, {%r1256, %r1257}, {%f2108, %f2109, %f2110, %f2111};
	// end inline asm
	// begin inline asm
	mma.sync.aligned.m16n8k16.row.col.f32.bf16.bf16.f32 {%f2112, %f2113, %f2114, %f2115}, {%r1227, %r1228, %r1229, %r1230}, {%r1304, %r1305}, {%f2104, %f2105, %f2106, %f2107};
	// end inline asm
	// begin inline asm
	mma.sync.aligned.m16n8k16.row.col.f32.bf16.bf16.f32 {%f2120, %f2121, %f2122, %f2123}, {%r1231, %r1232, %r1233, %r1234}, {%r1352, %r1353}, {%f2112, %f2113, %f2114, %f2115};
	// end inline asm
	// begin inline asm
	mma.sync.aligned.m16n8k16.row.col.f32.bf16.bf16.f32 {%f3135, %f3134, %f3133, %f3132}, {%r1235, %r1236, %r1237, %r1238}, {%r1400, %r1401}, {%f2120, %f2121, %f2122, %f2123};
	// end inline asm
	// begin inline asm
	mma.sync.aligned.m16n8k16.row.col.f32.bf16.bf16.f32 {%f2136, %f2137, %f2138, %f2139}, {%r1223, %r1224, %r1225, %r1226}, {%r1259, %r1260}, {%f2140, %f2141, %f2142, %f2143};
	// end inline asm
	// begin inline asm
	mma.sync.aligned.m16n8k16.row.col.f32.bf16.bf16.f32 {%f2144, %f2145, %f2146, %f2147}, {%r1227, %r1228, %r1229, %r1230}, {%r1307, %r1308}, {%f2136, %f2137, %f2138, %f2139};
	// end inline asm
	// begin inline asm
	mma.sync.aligned.m16n8k16.row.col.f32.bf16.bf16.f32 {%f2152, %f2153, %f2154, %f2155}, {%r1231, %r1232, %r1233, %r1234}, {%r1355, %r1356}, {%f2144, %f2145, %f2146, %f2147};
	// end inline asm
	// begin inline asm
	mma.sync.aligned.m16n8k16.row.col.f32.bf16.bf16.f32 {%f3131, %f3130, %f3129, %f3128}, {%r1235, %r1236, %r1237, %r1238}, {%r1403, %r1404}, {%f2152, %f2153, %f2154, %f2155};
	// end inline asm
	// begin inline asm
	mma.sync.aligned.m16n8k16.row.col.f32.bf16.bf16.f32 {%f2168, %f2169, %f2170, %f2171}, {%r1223, %r1224, %r1225, %r1226}, {%r1262, %r1263}, {%f2172, %f2173, %f2174, %f2175};
	// end inline asm
	// begin inline asm
	mma.sync.aligned.m16n8k16.row.col.f32.bf16.bf16.f32 {%f2176, %f2177, %f2178, %f2179}, {%r1227, %r1228, %r1229, %r1230}, {%r1310, %r1311}, {%f2168, %f2169, %f2170, %f2171};
	// end inline asm
	// begin inline asm
	mma.sync.aligned.m16n8k16.row.col.f32.bf16.bf16.f32 {%f2184, %f2185, %f2186, %f2187}, {%r1231, %r1232, %r1233, %r1234}, {%r1358, %r1359}, {%f2176, %f2177, %f2178, %f2179};
	// end inline asm
	// begin inline asm
	mma.sync.aligned.m16n8k16.row.col.f32.bf16.bf16.f32 {%f3127, %f3126, %f3125, %f3124}, {%r1235, %r1236, %r1237, %r1238}, {%r1406, %r1407}, {%f2184, %f2185, %f2186, %f2187};
	// end inline asm
	// begin inline asm
	mma.sync.aligned.m16n8k16.row.col.f32.bf16.bf16.f32 {%f2200, %f2201, %f2202, %f2203}, {%r1223, %r1224, %r1225, %r1226}, {%r1265, %r1266}, {%f2204, %f2205, %f2206, %f2207};
	// end inline asm
	// begin inline asm
	mma.sync.aligned.m16n8k16.row.col.f32.bf16.bf16.f32 {%f2208, %f2209, %f2210, %f2211}, {%r1227, %r1228, %r1229, %r1230}, {%r1313, %r1314}, {%f2200, %f2201, %f2202, %f2203};
	// end inline asm
	// begin inline asm
	mma.sync.aligned.m16n8k16.row.col.f32.bf16.bf16.f32 {%f2216, %f2217, %f2218, %f2219}, {%r1231, %r1232, %r1233, %r1234}, {%r1361, %r1362}, {%f2208, %f2209, %f2210, %f2211};
	// end inline asm
	// begin inline asm
	mma.sync.aligned.m16n8k16.row.col.f32.bf16.bf16.f32 {%f3123, %f3122, %f3121, %f3120}, {%r1235, %r1236, %r1237, %r1238}, {%r1409, %r1410}, {%f2216, %f2217, %f2218, %f2219};
	// end inline asm
	// begin inline asm
	mma.sync.aligned.m16n8k16.row.col.f32.bf16.bf16.f32 {%f2232, %f2233, %f2234, %f2235}, {%r1223, %r1224, %r1225, %r1226}, {%r1268, %r1269}, {%f2236, %f2237, %f2238, %f2239};
	// end inline asm
	// begin inline asm
	mma.sync.aligned.m16n8k16.row.col.f32.bf16.bf16.f32 {%f2240, %f2241, %f2242, %f2243}, {%r1227, %r1228, %r1229, %r1230}, {%r1316, %r1317}, {%f2232, %f2233, %f2234, %f2235};
	// end inline asm
	// begin inline asm
	mma.sync.aligned.m16n8k16.row.col.f32.bf16.bf16.f32 {%f2248, %f2249, %f2250, %f2251}, {%r1231, %r1232, %r1233, %r1234}, {%r1364, %r1365}, {%f2240, %f2241, %f2242, %f2243};
	// end inline asm
	// begin inline asm
	mma.sync.aligned.m16n8k16.row.col.f32.bf16.bf16.f32 {%f3119, %f3118, %f3117, %f3116}, {%r1235, %r1236, %r1237, %r1238}, {%r1412, %r1413}, {%f2248, %f2249, %f2250, %f2251};
	// end inline asm
	// begin inline asm
	mma.sync.aligned.m16n8k16.row.col.f32.bf16.bf16.f32 {%f2264, %f2265, %f2266, %f2267}, {%r1223, %r1224, %r1225, %r1226}, {%r1271, %r1272}, {%f2268, %f2269, %f2270, %f2271};
	// end inline asm
	// begin inline asm
	mma.sync.aligned.m16n8k16.row.col.f32.bf16.bf16.f32 {%f2272, %f2273, %f2274, %f2275}, {%r1227, %r1228, %r1229, %r1230}, {%r1319, %r1320}, {%f2264, %f2265, %f2266, %f2267};
	// end inline asm
	// begin inline asm
	mma.sync.aligned.m16n8k16.row.col.f32.bf16.bf16.f32 {%f2280, %f2281, %f2282, %f2283}, {%r1231, %r1232, %r1233, %r1234}, {%r1367, %r1368}, {%f2272, %f2273, %f2274, %f2275};
	// end inline asm
	// begin inline asm
	mma.sync.aligned.m16n8k16.row.col.f32.bf16.bf16.f32 {%f3115, %f3114, %f3113, %f3112}, {%r1235, %r1236, %r1237, %r1238}, {%r1415, %r1416}, {%f2280, %f2281, %f2282, %f2283};
	// end inline asm
	// begin inline asm
	mma.sync.aligned.m16n8k16.row.col.f32.bf16.bf16.f32 {%f2296, %f2297, %f2298, %f2299}, {%r1223, %r1224, %r1225, %r1226}, {%r1274, %r1275}, {%f2300, %f2301, %f2302, %f2303};
	// end inline asm
	// begin inline asm
	mma.sync.aligned.m16n8k16.row.col.f32.bf16.bf16.f32 {%f2304, %f2305, %f2306, %f2307}, {%r1227, %r1228, %r1229, %r1230}, {%r1322, %r1323}, {%f2296, %f2297, %f2298, %f2299};
	// end inline asm
	// begin inline asm
	mma.sync.aligned.m16n8k16.row.col.f32.bf16.bf16.f32 {%f2312, %f2313, %f2314, %f2315}, {%r1231, %r1232, %r1233, %r1234}, {%r1370, %r1371}, {%f2304, %f2305, %f2306, %f2307};
	// end inline asm
	// begin inline asm
	mma.sync.aligned.m16n8k16.row.col.f32.bf16.bf16.f32 {%f3111, %f3110, %f3109, %f3108}, {%r1235, %r1236, %r1237, %r1238}, {%r1418, %r1419}, {%f2312, %f2313, %f2314, %f2315};
	// end inline asm
	// begin inline asm
	mma.sync.aligned.m16n8k16.row.col.f32.bf16.bf16.f32 {%f2328, %f2329, %f2330, %f2331}, {%r1223, %r1224, %r1225, %r1226}, {%r1277, %r1278}, {%f2332, %f2333, %f2334, %f2335};
	// end inline asm
	// begin inline asm
	mma.sync.aligned.m16n8k16.row.col.f32.bf16.bf16.f32 {%f2336, %f2337, %f2338, %f2339}, {%r1227, %r1228, %r1229, %r1230}, {%r1325, %r1326}, {%f2328, %f2329, %f2330, %f2331};
	// end inline asm
	// begin inline asm
	mma.sync.aligned.m16n8k16.row.col.f32.bf16.bf16.f32 {%f2344, %f2345, %f2346, %f2347}, {%r1231, %r1232, %r1233, %r1234}, {%r1373, %r1374}, {%f2336, %f2337, %f2338, %f2339};
	// end inline asm
	// begin inline asm
	mma.sync.aligned.m16n8k16.row.col.f32.bf16.bf16.f32 {%f3107, %f3106, %f3105, %f3104}, {%r1235, %r1236, %r1237, %r1238}, {%r1421, %r1422}, {%f2344, %f2345, %f2346, %f2347};
	// end inline asm
	// begin inline asm
	mma.sync.aligned.m16n8k16.row.col.f32.bf16.bf16.f32 {%f2360, %f2361, %f2362, %f2363}, {%r1223, %r1224, %r1225, %r1226}, {%r1280, %r1281}, {%f2364, %f2365, %f2366, %f2367};
	// end inline asm
	// begin inline asm
	mma.sync.aligned.m16n8k16.row.col.f32.bf16.bf16.f32 {%f2368, %f2369, %f2370, %f2371}, {%r1227, %r1228, %r1229, %r1230}, {%r1328, %r1329}, {%f2360, %f2361, %f2362, %f2363};
	// end inline asm
	// begin inline asm
	mma.sync.aligned.m16n8k16.row.col.f32.bf16.bf16.f32 {%f2376, %f2377, %f2378, %f2379}, {%r1231, %r1232, %r1233, %r1234}, {%r1376, %r1377}, {%f2368, %f2369, %f2370, %f2371};
	// end inline asm
	// begin inline asm
	mma.sync.aligned.m16n8k16.row.col.f32.bf16.bf16.f32 {%f3103, %f3102, %f3101, %f3100}, {%r1235, %r1236, %r1237, %r1238}, {%r1424, %r1425}, {%f2376, %f2377, %f2378, %f2379};
	// end inline asm
	// begin inline asm
	mma.sync.aligned.m16n8k16.row.col.f32.bf16.bf16.f32 {%f2392, %f2393, %f2394, %f2395}, {%r1223, %r1224, %r1225, %r1226}, {%r1283, %r1284}, {%f2396, %f2397, %f2398, %f2399};
	// end inline asm
	// begin inline asm
	mma.sync.aligned.m16n8k16.row.col.f32.bf16.bf16.f32 {%f2400, %f2401, %f2402, %f2403}, {%r1227, %r1228, %r1229, %r1230}, {%r1331, %r1332}, {%f2392, %f2393, %f2394, %f2395};
	// end inline asm
	// begin inline asm
	mma.sync.aligned.m16n8k16.row.col.f32.bf16.bf16.f32 {%f2408, %f2409, %f2410, %f2411}, {%r1231, %r1232, %r1233, %r1234}, {%r1379, %r1380}, {%f2400, %f2401, %f2402, %f2403};
	// end inline asm
	// begin inline asm
	mma.sync.aligned.m16n8k16.row.col.f32.bf16.bf16.f32 {%f3099, %f3098, %f3097, %f3096}, {%r1235, %r1236, %r1237, %r1238}, {%r1427, %r1428}, {%f2408, %f2409, %f2410, %f2411};
	// end inline asm
	// begin inline asm
	mma.sync.aligned.m16n8k16.row.col.f32.bf16.bf16.f32 {%f2424, %f2425, %f2426, %f2427}, {%r1223, %r1224, %r1225, %r1226}, {%r1286, %r1287}, {%f2428, %f2429, %f2430, %f2431};
	// end inline asm
	// begin inline asm
	mma.sync.aligned.m16n8k16.row.col.f32.bf16.bf16.f32 {%f2432, %f2433, %f2434, %f2435}, {%r1227, %r1228, %r1229, %r1230}, {%r1334, %r1335}, {%f2424, %f2425, %f2426, %f2427};
	// end inline asm
	// begin inline asm
	mma.sync.aligned.m16n8k16.row.col.f32.bf16.bf16.f32 {%f2440, %f2441, %f2442, %f2443}, {%r1231, %r1232, %r1233, %r1234}, {%r1382, %r1383}, {%f2432, %f2433, %f2434, %f2435};
	// end inline asm
	// begin inline asm
	mma.sync.aligned.m16n8k16.row.col.f32.bf16.bf16.f32 {%f3095, %f3094, %f3093, %f3092}, {%r1235, %r1236, %r1237, %r1238}, {%r1430, %r1431}, {%f2440, %f2441, %f2442, %f2443};
	// end inline asm
	// begin inline asm
	mma.sync.aligned.m16n8k16.row.col.f32.bf16.bf16.f32 {%f2456, %f2457, %f2458, %f2459}, {%r1223, %r1224, %r1225, %r1226}, {%r1289, %r1290}, {%f2460, %f2461, %f2462, %f2463};
	// end inline asm
	// begin inline asm
	mma.sync.aligned.m16n8k16.row.col.f32.bf16.bf16.f32 {%f2464, %f2465, %f2466, %f2467}, {%r1227, %r1228, %r1229, %r1230}, {%r1337, %r1338}, {%f2456, %f2457, %f2458, %f2459};
	// end inline asm
	// begin inline asm
	mma.sync.aligned.m16n8k16.row.col.f32.bf16.bf16.f32 {%f2472, %f2473, %f2474, %f2475}, {%r1231, %r1232, %r1233, %r1234}, {%r1385, %r1386}, {%f2464, %f2465, %f2466, %f2467};
	// end inline asm
	// begin inline asm
	mma.sync.aligned.m16n8k16.row.col.f32.bf16.bf16.f32 {%f3091, %f3090, %f3089, %f3088}, {%r1235, %r1236, %r1237, %r1238}, {%r1433, %r1434}, {%f2472, %f2473, %f2474, %f2475};
	// end inline asm
	// begin inline asm
	mma.sync.aligned.m16n8k16.row.col.f32.bf16.bf16.f32 {%f2488, %f2489, %f2490, %f2491}, {%r1223, %r1224, %r1225, %r1226}, {%r1292, %r1293}, {%f2492, %f2493, %f2494, %f2495};
	// end inline asm
	// begin inline asm
	mma.sync.aligned.m16n8k16.row.col.f32.bf16.bf16.f32 {%f2496, %f2497, %f2498, %f2499}, {%r1227, %r1228, %r1229, %r1230}, {%r1340, %r1341}, {%f2488, %f2489, %f2490, %f2491};
	// end inline asm
	// begin inline asm
	mma.sync.aligned.m16n8k16.row.col.f32.bf16.bf16.f32 {%f2504, %f2505, %f2506, %f2507}, {%r1231, %r1232, %r1233, %r1234}, {%r1388, %r1389}, {%f2496, %f2497, %f2498, %f2499};
	// end inline asm
	// begin inline asm
	mma.sync.aligned.m16n8k16.row.col.f32.bf16.bf16.f32 {%f3087, %f3086, %f3085, %f3084}, {%r1235, %r1236, %r1237, %r1238}, {%r1436, %r1437}, {%f2504, %f2505, %f2506, %f2507};
	// end inline asm
	bar.sync 	0;
	add.s64 	%rd92, %rd92, 16384;
	add.s64 	%rd91, %rd91, 16384;
	add.s32 	%r2366, %r2366, 64;
	setp.lt.s32 	%p19, %r2366, %r2363;
	mov.f32 	%f3076, %f142;
	mov.f32 	%f3077, %f141;
	mov.f32 	%f3078, %f138;
	mov.f32 	%f3079, %f137;
	@%p19 bra 	$L__BB0_4;
$L__BB0_5:
	ld.param.u32 	%r2364, [_Z16attention_kernelILi128ELi64ELi128ELi4EEvPK13__nv_bfloat16S2_S2_PS0_iii_param_6];
	ld.param.u32 	%r2360, [_Z16attention_kernelILi128ELi64ELi128ELi4EEvPK13__nv_bfloat16S2_S2_PS0_iii_param_5];
	mov.u32 	%r2348, %tid.x;
	shr.u32 	%r2349, %r2348, 2;
	and.b32  	%r2350, %r2349, 7;
	and.b32  	%r2351, %r2348, 992;
	or.b32  	%r2352, %r2350, %r2351;
	shl.b32 	%r2353, %r2352, 7;
	shl.b32 	%r2354, %r2348, 1;
	and.b32  	%r2355, %r2354, 6;
	or.b32  	%r2356, %r2353, %r2355;
	shl.b32 	%r2357, %r2364, 7;
	neg.s32 	%r2358, %r2357;
	mul.wide.s32 	%rd82, %r2358, 2;
	add.s64 	%rd92, %rd92, %rd82;
	add.s64 	%rd91, %rd91, %rd82;
	mul.wide.u32 	%rd83, %r2356, 2;
	add.s64 	%rd84, %rd88, %rd83;
	div.rn.f32 	%f2820, %f3211, %f3215;
	div.rn.f32 	%f2821, %f3210, %f3215;
	div.rn.f32 	%f2822, %f3209, %f3214;
	div.rn.f32 	%f2823, %f3208, %f3214;
	// begin inline asm
	{ cvt.rn.bf16x2.f32 %r2284, %f2821, %f2820;}

	// end inline asm
	st.global.u32 	[%rd84], %r2284;
	// begin inline asm
	{ cvt.rn.bf16x2.f32 %r2285, %f2823, %f2822;}

	// end inline asm
	st.global.u32 	[%rd84+2048], %r2285;
	div.rn.f32 	%f2824, %f3207, %f3215;
	div.rn.f32 	%f2825, %f3206, %f3215;
	div.rn.f32 	%f2826, %f3205, %f3214;
	div.rn.f32 	%f2827, %f3204, %f3214;
	// begin inline asm
	{ cvt.rn.bf16x2.f32 %r2286, %f2825, %f2824;}

	// end inline asm
	st.global.u32 	[%rd84+16], %r2286;
	// begin inline asm
	{ cvt.rn.bf16x2.f32 %r2287, %f2827, %f2826;}

	// end inline asm
	st.global.u32 	[%rd84+2064], %r2287;
	div.rn.f32 	%f2828, %f3203, %f3215;
	div.rn.f32 	%f2829, %f3202, %f3215;
	div.rn.f32 	%f2830, %f3201, %f3214;
	div.rn.f32 	%f2831, %f3200, %f3214;
	// begin inline asm
	{ cvt.rn.bf16x2.f32 %r2288, %f2829, %f2828;}

	// end inline asm
	st.global.u32 	[%rd84+32], %r2288;
	// begin inline asm
	{ cvt.rn.bf16x2.f32 %r2289, %f2831, %f2830;}

	// end inline asm
	st.global.u32 	[%rd84+2080], %r2289;
	div.rn.f32 	%f2832, %f3199, %f3215;
	div.rn.f32 	%f2833, %f3198, %f3215;
	div.rn.f32 	%f2834, %f3197, %f3214;
	div.rn.f32 	%f2835, %f3196, %f3214;
	// begin inline asm
	{ cvt.rn.bf16x2.f32 %r2290, %f2833, %f2832;}

	// end inline asm
	st.global.u32 	[%rd84+48], %r2290;
	// begin inline asm
	{ cvt.rn.bf16x2.f32 %r2291, %f2835, %f2834;}

	// end inline asm
	st.global.u32 	[%rd84+2096], %r2291;
	div.rn.f32 	%f2836, %f3195, %f3215;
	div.rn.f32 	%f2837, %f3194, %f3215;
	div.rn.f32 	%f2838, %f3193, %f3214;
	div.rn.f32 	%f2839, %f3192, %f3214;
	// begin inline asm
	{ cvt.rn.bf16x2.f32 %r2292, %f2837, %f2836;}

	// end inline asm
	st.global.u32 	[%rd84+64], %r2292;
	// begin inline asm
	{ cvt.rn.bf16x2.f32 %r2293, %f2839, %f2838;}

	// end inline asm
	st.global.u32 	[%rd84+2112], %r2293;
	div.rn.f32 	%f2840, %f3191, %f3215;
	div.rn.f32 	%f2841, %f3190, %f3215;
	div.rn.f32 	%f2842, %f3189, %f3214;
	div.rn.f32 	%f2843, %f3188, %f3214;
	// begin inline asm
	{ cvt.rn.bf16x2.f32 %r2294, %f2841, %f2840;}

	// end inline asm
	st.global.u32 	[%rd84+80], %r2294;
	// begin inline asm
	{ cvt.rn.bf16x2.f32 %r2295, %f2843, %f2842;}

	// end inline asm
	st.global.u32 	[%rd84+2128], %r2295;
	div.rn.f32 	%f2844, %f3187, %f3215;
	div.rn.f32 	%f2845, %f3186, %f3215;
	div.rn.f32 	%f2846, %f3185, %f3214;
	div.rn.f32 	%f2847, %f3184, %f3214;
	// begin inline asm
	{ cvt.rn.bf16x2.f32 %r2296, %f2845, %f2844;}

	// end inline asm
	st.global.u32 	[%rd84+96], %r2296;
	// begin inline asm
	{ cvt.rn.bf16x2.f32 %r2297, %f2847, %f2846;}

	// end inline asm
	st.global.u32 	[%rd84+2144], %r2297;
	div.rn.f32 	%f2848, %f3183, %f3215;
	div.rn.f32 	%f2849, %f3182, %f3215;
	div.rn.f32 	%f2850, %f3181, %f3214;
	div.rn.f32 	%f2851, %f3180, %f3214;
	// begin inline asm
	{ cvt.rn.bf16x2.f32 %r2298, %f2849, %f2848;}

	// end inline asm
	st.global.u32 	[%rd84+112], %r2298;
	// begin inline asm
	{ cvt.rn.bf16x2.f32 %r2299, %f2851, %f2850;}

	// end inline asm
	st.global.u32 	[%rd84+2160], %r2299;
	div.rn.f32 	%f2852, %f3179, %f3215;
	div.rn.f32 	%f2853, %f3178, %f3215;
	div.rn.f32 	%f2854, %f3177, %f3214;
	div.rn.f32 	%f2855, %f3176, %f3214;
	// begin inline asm
	{ cvt.rn.bf16x2.f32 %r2300, %f2853, %f2852;}

	// end inline asm
	st.global.u32 	[%rd84+128], %r2300;
	// begin inline asm
	{ cvt.rn.bf16x2.f32 %r2301, %f2855, %f2854;}

	// end inline asm
	st.global.u32 	[%rd84+2176], %r2301;
	div.rn.f32 	%f2856, %f3175, %f3215;
	div.rn.f32 	%f2857, %f3174, %f3215;
	div.rn.f32 	%f2858, %f3173, %f3214;
	div.rn.f32 	%f2859, %f3172, %f3214;
	// begin inline asm
	{ cvt.rn.bf16x2.f32 %r2302, %f2857, %f2856;}

	// end inline asm
	st.global.u32 	[%rd84+144], %r2302;
	// begin inline asm
	{ cvt.rn.bf16x2.f32 %r2303, %f2859, %f2858;}

	// end inline asm
	st.global.u32 	[%rd84+2192], %r2303;
	div.rn.f32 	%f2860, %f3171, %f3215;
	div.rn.f32 	%f2861, %f3170, %f3215;
	div.rn.f32 	%f2862, %f3169, %f3214;
	div.rn.f32 	%f2863, %f3168, %f3214;
	// begin inline asm
	{ cvt.rn.bf16x2.f32 %r2304, %f2861, %f2860;}

	// end inline asm
	st.global.u32 	[%rd84+160], %r2304;
	// begin inline asm
	{ cvt.rn.bf16x2.f32 %r2305, %f2863, %f2862;}

	// end inline asm
	st.global.u32 	[%rd84+2208], %r2305;
	div.rn.f32 	%f2864, %f3167, %f3215;
	div.rn.f32 	%f2865, %f3166, %f3215;
	div.rn.f32 	%f2866, %f3165, %f3214;
	div.rn.f32 	%f2867, %f3164, %f3214;
	// begin inline asm
	{ cvt.rn.bf16x2.f32 %r2306, %f2865, %f2864;}

	// end inline asm
	st.global.u32 	[%rd84+176], %r2306;
	// begin inline asm
	{ cvt.rn.bf16x2.f32 %r2307, %f2867, %f2866;}

	// end inline asm
	st.global.u32 	[%rd84+2224], %r2307;
	div.rn.f32 	%f2868, %f3163, %f3215;
	div.rn.f32 	%f2869, %f3162, %f3215;
	div.rn.f32 	%f2870, %f3161, %f3214;
	div.rn.f32 	%f2871, %f3160, %f3214;
	// begin inline asm
	{ cvt.rn.bf16x2.f32 %r2308, %f2869, %f2868;}

	// end inline asm
	st.global.u32 	[%rd84+192], %r2308;
	// begin inline asm
	{ cvt.rn.bf16x2.f32 %r2309, %f2871, %f2870;}

	// end inline asm
	st.global.u32 	[%rd84+2240], %r2309;
	div.rn.f32 	%f2872, %f3159, %f3215;
	div.rn.f32 	%f2873, %f3158, %f3215;
	div.rn.f32 	%f2874, %f3157, %f3214;
	div.rn.f32 	%f2875, %f3156, %f3214;
	// begin inline asm
	{ cvt.rn.bf16x2.f32 %r2310, %f2873, %f2872;}

	// end inline asm
	st.global.u32 	[%rd84+208], %r2310;
	// begin inline asm
	{ cvt.rn.bf16x2.f32 %r2311, %f2875, %f2874;}

	// end inline asm
	st.global.u32 	[%rd84+2256], %r2311;
	div.rn.f32 	%f2876, %f3155, %f3215;
	div.rn.f32 	%f2877, %f3154, %f3215;
	div.rn.f32 	%f2878, %f3153, %f3214;
	div.rn.f32 	%f2879, %f3152, %f3214;
	// begin inline asm
	{ cvt.rn.bf16x2.f32 %r2312, %f2877, %f2876;}

	// end inline asm
	st.global.u32 	[%rd84+224], %r2312;
	// begin inline asm
	{ cvt.rn.bf16x2.f32 %r2313, %f2879, %f2878;}

	// end inline asm
	st.global.u32 	[%rd84+2272], %r2313;
	div.rn.f32 	%f2880, %f3151, %f3215;
	div.rn.f32 	%f2881, %f3150, %f3215;
	div.rn.f32 	%f2882, %f3149, %f3214;
	div.rn.f32 	%f2883, %f3148, %f3214;
	// begin inline asm
	{ cvt.rn.bf16x2.f32 %r2314, %f2881, %f2880;}

	// end inline asm
	st.global.u32 	[%rd84+240], %r2314;
	// begin inline asm
	{ cvt.rn.bf16x2.f32 %r2315, %f2883, %f2882;}

	// end inline asm
	st.global.u32 	[%rd84+2288], %r2315;
	div.rn.f32 	%f2884, %f3147, %f3213;
	div.rn.f32 	%f2885, %f3146, %f3213;
	div.rn.f32 	%f2886, %f3145, %f3212;
	div.rn.f32 	%f2887, %f3144, %f3212;
	// begin inline asm
	{ cvt.rn.bf16x2.f32 %r2316, %f2885, %f2884;}

	// end inline asm
	st.global.u32 	[%rd84+4096], %r2316;
	// begin inline asm
	{ cvt.rn.bf16x2.f32 %r2317, %f2887, %f2886;}

	// end inline asm
	st.global.u32 	[%rd84+6144], %r2317;
	div.rn.f32 	%f2888, %f3143, %f3213;
	div.rn.f32 	%f2889, %f3142, %f3213;
	div.rn.f32 	%f2890, %f3141, %f3212;
	div.rn.f32 	%f2891, %f3140, %f3212;
	// begin inline asm
	{ cvt.rn.bf16x2.f32 %r2318, %f2889, %f2888;}

	// end inline asm
	st.global.u32 	[%rd84+4112], %r2318;
	// begin inline asm
	{ cvt.rn.bf16x2.f32 %r2319, %f2891, %f2890;}

	// end inline asm
	st.global.u32 	[%rd84+6160], %r2319;
	div.rn.f32 	%f2892, %f3139, %f3213;
	div.rn.f32 	%f2893, %f3138, %f3213;
	div.rn.f32 	%f2894, %f3137, %f3212;
	div.rn.f32 	%f2895, %f3136, %f3212;
	// begin inline asm
	{ cvt.rn.bf16x2.f32 %r2320, %f2893, %f2892;}

	// end inline asm
	st.global.u32 	[%rd84+4128], %r2320;
	// begin inline asm
	{ cvt.rn.bf16x2.f32 %r2321, %f2895, %f2894;}

	// end inline asm
	st.global.u32 	[%rd84+6176], %r2321;
	div.rn.f32 	%f2896, %f3135, %f3213;
	div.rn.f32 	%f2897, %f3134, %f3213;
	div.rn.f32 	%f2898, %f3133, %f3212;
	div.rn.f32 	%f2899, %f3132, %f3212;
	// begin inline asm
	{ cvt.rn.bf16x2.f32 %r2322, %f2897, %f2896;}

	// end inline asm
	st.global.u32 	[%rd84+4144], %r2322;
	// begin inline asm
	{ cvt.rn.bf16x2.f32 %r2323, %f2899, %f2898;}

	// end inline asm
	st.global.u32 	[%rd84+6192], %r2323;
	div.rn.f32 	%f2900, %f3131, %f3213;
	div.rn.f32 	%f2901, %f3130, %f3213;
	div.rn.f32 	%f2902, %f3129, %f3212;
	div.rn.f32 	%f2903, %f3128, %f3212;
	// begin inline asm
	{ cvt.rn.bf16x2.f32 %r2324, %f2901, %f2900;}

	// end inline asm
	st.global.u32 	[%rd84+4160], %r2324;
	// begin inline asm
	{ cvt.rn.bf16x2.f32 %r2325, %f2903, %f2902;}

	// end inline asm
	st.global.u32 	[%rd84+6208], %r2325;
	div.rn.f32 	%f2904, %f3127, %f3213;
	div.rn.f32 	%f2905, %f3126, %f3213;
	div.rn.f32 	%f2906, %f3125, %f3212;
	div.rn.f32 	%f2907, %f3124, %f3212;
	// begin inline asm
	{ cvt.rn.bf16x2.f32 %r2326, %f2905, %f2904;}

	// end inline asm
	st.global.u32 	[%rd84+4176], %r2326;
	// begin inline asm
	{ cvt.rn.bf16x2.f32 %r2327, %f2907, %f2906;}

	// end inline asm
	st.global.u32 	[%rd84+6224], %r2327;
	div.rn.f32 	%f2908, %f3123, %f3213;
	div.rn.f32 	%f2909, %f3122, %f3213;
	div.rn.f32 	%f2910, %f3121, %f3212;
	div.rn.f32 	%f2911, %f3120, %f3212;
	// begin inline asm
	{ cvt.rn.bf16x2.f32 %r2328, %f2909, %f2908;}

	// end inline asm
	st.global.u32 	[%rd84+4192], %r2328;
	// begin inline asm
	{ cvt.rn.bf16x2.f32 %r2329, %f2911, %f2910;}

	// end inline asm
	st.global.u32 	[%rd84+6240], %r2329;
	div.rn.f32 	%f2912, %f3119, %f3213;
	div.rn.f32 	%f2913, %f3118, %f3213;
	div.rn.f32 	%f2914, %f3117, %f3212;
	div.rn.f32 	%f2915, %f3116, %f3212;
	// begin inline asm
	{ cvt.rn.bf16x2.f32 %r2330, %f2913, %f2912;}

	// end inline asm
	st.global.u32 	[%rd84+4208], %r2330;
	// begin inline asm
	{ cvt.rn.bf16x2.f32 %r2331, %f2915, %f2914;}

	// end inline asm
	st.global.u32 	[%rd84+6256], %r2331;
	div.rn.f32 	%f2916, %f3115, %f3213;
	div.rn.f32 	%f2917, %f3114, %f3213;
	div.rn.f32 	%f2918, %f3113, %f3212;
	div.rn.f32 	%f2919, %f3112, %f3212;
	// begin inline asm
	{ cvt.rn.bf16x2.f32 %r2332, %f2917, %f2916;}

	// end inline asm
	st.global.u32 	[%rd84+4224], %r2332;
	// begin inline asm
	{ cvt.rn.bf16x2.f32 %r2333, %f2919, %f2918;}

	// end inline asm
	st.global.u32 	[%rd84+6272], %r2333;
	div.rn.f32 	%f2920, %f3111, %f3213;
	div.rn.f32 	%f2921, %f3110, %f3213;
	div.rn.f32 	%f2922, %f3109, %f3212;
	div.rn.f32 	%f2923, %f3108, %f3212;
	// begin inline asm
	{ cvt.rn.bf16x2.f32 %r2334, %f2921, %f2920;}

	// end inline asm
	st.global.u32 	[%rd84+4240], %r2334;
	// begin inline asm
	{ cvt.rn.bf16x2.f32 %r2335, %f2923, %f2922;}

	// end inline asm
	st.global.u32 	[%rd84+6288], %r2335;
	div.rn.f32 	%f2924, %f3107, %f3213;
	div.rn.f32 	%f2925, %f3106, %f3213;
	div.rn.f32 	%f2926, %f3105, %f3212;
	div.rn.f32 	%f2927, %f3104, %f3212;
	// begin inline asm
	{ cvt.rn.bf16x2.f32 %r2336, %f2925, %f2924;}

	// end inline asm
	st.global.u32 	[%rd84+4256], %r2336;
	// begin inline asm
	{ cvt.rn.bf16x2.f32 %r2337, %f2927, %f2926;}

	// end inline asm
	st.global.u32 	[%rd84+6304], %r2337;
	div.rn.f32 	%f2928, %f3103, %f3213;
	div.rn.f32 	%f2929, %f3102, %f3213;
	div.rn.f32 	%f2930, %f3101, %f3212;
	div.rn.f32 	%f2931, %f3100, %f3212;
	// begin inline asm
	{ cvt.rn.bf16x2.f32 %r2338, %f2929, %f2928;}

	// end inline asm
	st.global.u32 	[%rd84+4272], %r2338;
	// begin inline asm
	{ cvt.rn.bf16x2.f32 %r2339, %f2931, %f2930;}

	// end inline asm
	st.global.u32 	[%rd84+6320], %r2339;
	div.rn.f32 	%f2932, %f3099, %f3213;
	div.rn.f32 	%f2933, %f3098, %f3213;
	div.rn.f32 	%f2934, %f3097, %f3212;
	div.rn.f32 	%f2935, %f3096, %f3212;
	// begin inline asm
	{ cvt.rn.bf16x2.f32 %r2340, %f2933, %f2932;}

	// end inline asm
	st.global.u32 	[%rd84+4288], %r2340;
	// begin inline asm
	{ cvt.rn.bf16x2.f32 %r2341, %f2935, %f2934;}

	// end inline asm
	st.global.u32 	[%rd84+6336], %r2341;
	div.rn.f32 	%f2936, %f3095, %f3213;
	div.rn.f32 	%f2937, %f3094, %f3213;
	div.rn.f32 	%f2938, %f3093, %f3212;
	div.rn.f32 	%f2939, %f3092, %f3212;
	// begin inline asm
	{ cvt.rn.bf16x2.f32 %r2342, %f2937, %f2936;}

	// end inline asm
	st.global.u32 	[%rd84+4304], %r2342;
	// begin inline asm
	{ cvt.rn.bf16x2.f32 %r2343, %f2939, %f2938;}

	// end inline asm
	st.global.u32 	[%rd84+6352], %r2343;
	div.rn.f32 	%f2940, %f3091, %f3213;
	div.rn.f32 	%f2941, %f3090, %f3213;
	div.rn.f32 	%f2942, %f3089, %f3212;
	div.rn.f32 	%f2943, %f3088, %f3212;
	// begin inline asm
	{ cvt.rn.bf16x2.f32 %r2344, %f2941, %f2940;}

	// end inline asm
	st.global.u32 	[%rd84+4320], %r2344;
	// begin inline asm
	{ cvt.rn.bf16x2.f32 %r2345, %f2943, %f2942;}

	// end inline asm
	st.global.u32 	[%rd84+6368], %r2345;
	div.rn.f32 	%f2944, %f3087, %f3213;
	div.rn.f32 	%f2945, %f3086, %f3213;
	div.rn.f32 	%f2946, %f3085, %f3212;
	div.rn.f32 	%f2947, %f3084, %f3212;
	// begin inline asm
	{ cvt.rn.bf16x2.f32 %r2346, %f2945, %f2944;}

	// end inline asm
	st.global.u32 	[%rd84+4336], %r2346;
	// begin inline asm
	{ cvt.rn.bf16x2.f32 %r2347, %f2947, %f2946;}

	// end inline asm
	st.global.u32 	[%rd84+6384], %r2347;
	bar.sync 	0;
	add.s64 	%rd85, %rd85, 32768;
	add.s64 	%rd88, %rd88, 32768;
	add.s32 	%r2365, %r2365, 128;
	setp.lt.s32 	%p20, %r2365, %r2360;
	@%p20 bra 	$L__BB0_2;
$L__BB0_6:
	ret;

}


// ===== COMPILED SASS (sm_100) =====

	.target	sm_100

	.elftype	@"ET_EXEC"


//--------------------- .note.nv.tkinfo           --------------------------
	.section	.note.nv.tkinfo,"",@"SHT_NOTE"
	.sectionflags	@"SHF_NOTE_NV_TKINFO"
	.tkinfo
        /*0018*/ 	.word	0x00000002
        /*0030*/ 	.string	""
        /*0030*/ 	.string	"ptxas"
        /*0030*/ 	.string	"Cuda compilation tools, release 13.0, V13.0.88"
        /*0030*/ 	.string	"Build cuda_13.0.r13.0/compiler.36424714_0"
        /*0030*/ 	.string	"-arch sm_100 -m 64 "



//--------------------- .note.nv.cuinfo           --------------------------
	.section	.note.nv.cuinfo,"",@"SHT_NOTE"
	.sectionflags	@"SHF_NOTE_NV_CUINFO"
        /*0018*/ 	.short	0x0002
        /*001a*/ 	.short	0x0064
        /*001c*/ 	.short	0x0082
	.zero		2


//--------------------- .nv.info                  --------------------------
	.section	.nv.info,"",@"SHT_CUDA_INFO"
	.align	4


	//----- nvinfo : EIATTR_REGCOUNT
	.align		4
        /*0000*/ 	.byte	0x04, 0x2f
        /*0002*/ 	.short	(.L_1 - .L_0)
	.align		4
.L_0:
        /*0004*/ 	.word	index@(_Z16attention_kernelILi128ELi64ELi128ELi4EEvPK13__nv_bfloat16S2_S2_PS0_iii)
        /*0008*/ 	.word	0x000000ff


	//----- nvinfo : EIATTR_FRAME_SIZE
	.align		4
.L_1:
        /*000c*/ 	.byte	0x04, 0x11
        /*000e*/ 	.short	(.L_3 - .L_2)
	.align		4
.L_2:
        /*0010*/ 	.word	index@($__internal_0_$__cuda_sm3x_div_rn_noftz_f32_slowpath)
        /*0014*/ 	.word	0x00000140


	//----- nvinfo : EIATTR_FRAME_SIZE
	.align		4
.L_3:
        /*0018*/ 	.byte	0x04, 0x11
        /*001a*/ 	.short	(.L_5 - .L_4)
	.align		4
.L_4:
        /*001c*/ 	.word	index@(_Z16attention_kernelILi128ELi64ELi128ELi4EEvPK13__nv_bfloat16S2_S2_PS0_iii)
        /*0020*/ 	.word	0x00000140


	//----- nvinfo : EIATTR_MIN_STACK_SIZE
	.align		4
.L_5:
        /*0024*/ 	.byte	0x04, 0x12
        /*0026*/ 	.short	(.L_7 - .L_6)
	.align		4
.L_6:
        /*0028*/ 	.word	index@(_Z16attention_kernelILi128ELi64ELi128ELi4EEvPK13__nv_bfloat16S2_S2_PS0_iii)
        /*002c*/ 	.word	0x00000140
.L_7:


//--------------------- .nv.compat                --------------------------
	.section	.nv.compat,"",@"SHT_CUDA_COMPAT_INFO"
	.align	4
        /*0000*/ 	.byte	0x02, 0x09, 0x00, 0x00, 0x02, 0x02, 0x01, 0x00, 0x02, 0x05, 0x05, 0x00, 0x03, 0x07, 0x01, 0x01
        /*0010*/ 	.byte	0x02, 0x03, 0x00, 0x00, 0x02, 0x06, 0x01, 0x00, 0x04, 0x0b, 0x08, 0x00, 0x01, 0x00, 0x00, 0x00
        /*0020*/ 	.byte	0x00, 0x00, 0x00, 0x00


//--------------------- .nv.info._Z16attention_kernelILi128ELi64ELi128ELi4EEvPK13__nv_bfloat16S2_S2_PS0_iii --------------------------
	.section	.nv.info._Z16attention_kernelILi128ELi64ELi128ELi4EEvPK13__nv_bfloat16S2_S2_PS0_iii,"",@"SHT_CUDA_INFO"
	.sectionflags	@""
	.align	4


	//----- nvinfo : EIATTR_CUDA_API_VERSION
	.align		4
        /*0000*/ 	.byte	0x04, 0x37
        /*0002*/ 	.short	(.L_9 - .L_8)
.L_8:
        /*0004*/ 	.word	0x00000082


	//----- nvinfo : EIATTR_KPARAM_INFO
	.align		4
.L_9:
        /*0008*/ 	.byte	0x04, 0x17
        /*000a*/ 	.short	(.L_11 - .L_10)
.L_10:
        /*000c*/ 	.word	0x00000000
        /*0010*/ 	.short	0x0006
        /*0012*/ 	.short	0x0028
        /*0014*/ 	.byte	0x00, 0xf0, 0x11, 0x00


	//----- nvinfo : EIATTR_KPARAM_INFO
	.align		4
.L_11:
        /*0018*/ 	.byte	0x04, 0x17
        /*001a*/ 	.short	(.L_13 - .L_12)
.L_12:
        /*001c*/ 	.word	0x00000000
        /*0020*/ 	.short	0x0005
        /*0022*/ 	.short	0x0024
        /*0024*/ 	.byte	0x00, 0xf0, 0x11, 0x00


	//----- nvinfo : EIATTR_KPARAM_INFO
	.align		4
.L_13:
        /*0028*/ 	.byte	0x04, 0x17
        /*002a*/ 	.short	(.L_15 - .L_14)
.L_14:
        /*002c*/ 	.word	0x00000000
        /*0030*/ 	.short	0x0004
        /*0032*/ 	.short	0x0020
        /*0034*/ 	.byte	0x00, 0xf0, 0x11, 0x00


	//----- nvinfo : EIATTR_KPARAM_INFO
	.align		4
.L_15:
        /*0038*/ 	.byte	0x04, 0x17
        /*003a*/ 	.short	(.L_17 - .L_16)
.L_16:
        /*003c*/ 	.word	0x00000000
        /*0040*/ 	.short	0x0003
        /*0042*/ 	.short	0x0018
        /*0044*/ 	.byte	0x00, 0xf5, 0x21, 0x00


	//----- nvinfo : EIATTR_KPARAM_INFO
	.align		4
.L_17:
        /*0048*/ 	.byte	0x04, 0x17
        /*004a*/ 	.short	(.L_19 - .L_18)
.L_18:
        /*004c*/ 	.word	0x00000000
        /*0050*/ 	.short	0x0002
        /*0052*/ 	.short	0x0010
        /*0054*/ 	.byte	0x00, 0xf5, 0x21, 0x00


	//----- nvinfo : EIATTR_KPARAM_INFO
	.align		4
.L_19:
        /*0058*/ 	.byte	0x04, 0x17
        /*005a*/ 	.short	(.L_21 - .L_20)
.L_20:
        /*005c*/ 	.word	0x00000000
        /*0060*/ 	.short	0x0001
        /*0062*/ 	.short	0x0008
        /*0064*/ 	.byte	0x00, 0xf5, 0x21, 0x00


	//----- nvinfo : EIATTR_KPARAM_INFO
	.align		4
.L_21:
        /*0068*/ 	.byte	0x04, 0x17
        /*006a*/ 	.short	(.L_23 - .L_22)
.L_22:
        /*006c*/ 	.word	0x00000000
        /*0070*/ 	.short	0x0000
        /*0072*/ 	.short	0x0000
        /*0074*/ 	.byte	0x00, 0xf5, 0x21, 0x00


	//----- nvinfo : EIATTR_SPARSE_MMA_MASK
	.align		4
.L_23:
        /*0078*/ 	.byte	0x03, 0x50
        /*007a*/ 	.short	0x0000


	//----- nvinfo : EIATTR_MAXREG_COUNT
	.align		4
        /*007c*/ 	.byte	0x03, 0x1b
        /*007e*/ 	.short	0x00ff


	//----- nvinfo : EIATTR_NUM_BARRIERS
	.align		4
        /*0080*/ 	.byte	0x02, 0x4c
        /*0082*/ 	.byte	0x01
	.zero		1


	//----- nvinfo : EIATTR_ANNOTATIONS
	.align		4
        /*0084*/ 	.byte	0x04, 0x55
        /*0086*/ 	.short	(.L_25 - .L_24)


	//   ....[0]....
.L_24:
        /*0088*/ 	.word	0x00000001
        /*008c*/ 	.byte	0x30, 0x01, 0x00, 0x00, 0x01, 0x00, 0x00, 0x00, 0xd0, 0x01, 0x00, 0x00, 0x01, 0x00, 0x00, 0x00
        /* <DEDUP_REMOVED lines=158> */
        /*0a7c*/ 	.byte	0xf0, 0x02, 0x01, 0x00


	//----- nvinfo : EIATTR_MERCURY_ISA_VERSION
	.align		4
.L_25:
        /*0a80*/ 	.byte	0x03, 0x5f
        /*0a82*/ 	.short	0x0101


	//----- nvinfo : EIATTR_COOP_GROUP_MASK_REGIDS
	.align		4
        /*0a84*/ 	.byte	0x04, 0x29
        /*0a86*/ 	.short	(.L_27 - .L_26)


	//   ....[0]....
.L_26:
        /*0a88*/ 	.word	0xffffffff


	//   ....[1]....
        /*0a8c*/ 	.word	0xffffffff


	//   ....[2]....
        /*0a90*/ 	.word	0xffffffff


	//   ....[3]....
        /*0a94*/ 	.word	0xffffffff


	//   ....[4]....
        /*0a98*/ 	.word	0xffffffff


	//   ....[5]....
        /*0a9c*/ 	.word	0xffffffff


	//   ....[6]....
        /*0aa0*/ 	.word	0xffffffff


	//   ....[7]....
        /*0aa4*/ 	.word	0xffffffff


	//   ....[8]....
        /*0aa8*/ 	.word	0xffffffff


	//   ....[9]....
        /*0aac*/ 	.word	0xffffffff


	//   ....[10]....
        /*0ab0*/ 	.word	0xffffffff


	//   ....[11]....
        /*0ab4*/ 	.word	0xffffffff


	//   ....[12]....
        /*0ab8*/ 	.word	0xffffffff


	//   ....[13]....
        /*0abc*/ 	.word	0xffffffff


	//   ....[14]....
        /*0ac0*/ 	.word	0xffffffff


	//   ....[15]....
        /*0ac4*/ 	.word	0xffffffff


	//----- nvinfo : EIATTR_COOP_GROUP_INSTR_OFFSETS
	.align		4
.L_27:
        /*0ac8*/ 	.byte	0x04, 0x28
        /*0aca*/ 	.short	(.L_29 - .L_28)


	//   ....[0]....
.L_28:
        /*0acc*/ 	.word	0x00003020


	//   ....[1]....
        /*0ad0*/ 	.word	0x00003040


	//   ....[2]....
        /*0ad4*/ 	.word	0x00003460


	//   ....[3]....
        /*0ad8*/ 	.word	0x000034b0


	//   ....[4]....
        /*0adc*/ 	.word	0x000038c0


	//   ....[5]....
        /*0ae0*/ 	.word	0x00003920


	//   ....[6]....
        /*0ae4*/ 	.word	0x000039d0


	//   ....[7]....
        /*0ae8*/ 	.word	0x00003ae0


	//   ....[8]....
        /*0aec*/ 	.word	0x000077e0


	//   ....[9]....
        /*0af0*/ 	.word	0x00007800


	//   ....[10]....
        /*0af4*/ 	.word	0x00007810


	//   ....[11]....
        /*0af8*/ 	.word	0x00007820


	//   ....[12]....
        /*0afc*/ 	.word	0x000078b0


	//   ....[13]....
        /*0b00*/ 	.word	0x000078d0


	//   ....[14]....
        /*0b04*/ 	.word	0x00007900


	//   ....[15]....
        /*0b08*/ 	.word	0x00007910


	//----- nvinfo : EIATTR_VRC_CTA_INIT_COUNT
	.align		4
.L_29:
        /*0b0c*/ 	.byte	0x02, 0x4a
	.zero		1
	.zero		1


	//----- nvinfo : EIATTR_EXIT_INSTR_OFFSETS
	.align		4
        /*0b10*/ 	.byte	0x04, 0x1c
        /*0b12*/ 	.short	(.L_31 - .L_30)


	//   ....[0]....
.L_30:
        /*0b14*/ 	.word	0x00000050


	//   ....[1]....
        /*0b18*/ 	.word	0x000104b0


	//----- nvinfo : EIATTR_CRS_STACK_SIZE
	.align		4
.L_31:
        /*0b1c*/ 	.byte	0x04, 0x1e
        /*0b1e*/ 	.short	(.L_33 - .L_32)
.L_32:
        /*0b20*/ 	.word	0x00000000


	//----- nvinfo : EIATTR_CBANK_PARAM_SIZE
	.align		4
.L_33:
        /*0b24*/ 	.byte	0x03, 0x19
        /*0b26*/ 	.short	0x002c


	//----- nvinfo : EIATTR_PARAM_CBANK
	.align		4
        /*0b28*/ 	.byte	0x04, 0x0a
        /*0b2a*/ 	.short	(.L_35 - .L_34)
	.align		4
.L_34:
        /*0b2c*/ 	.word	index@(.nv.constant0._Z16attention_kernelILi128ELi64ELi128ELi4EEvPK13__nv_bfloat16S2_S2_PS0_iii)
        /*0b30*/ 	.short	0x0380
        /*0b32*/ 	.short	0x002c


	//----- nvinfo : EIATTR_SW_WAR
	.align		4
.L_35:
        /*0b34*/ 	.byte	0x04, 0x36
        /*0b36*/ 	.short	(.L_37 - .L_36)
.L_36:
        /*0b38*/ 	.word	0x00000008
.L_37:


//--------------------- .nv.callgraph             --------------------------
	.section	.nv.callgraph,"",@"SHT_CUDA_CALLGRAPH"
	.align	4
	.sectionentsize	8
	.align		4
        /*0000*/ 	.word	0x00000000
	.align		4
        /*0004*/ 	.word	0xffffffff
	.align		4
        /*0008*/ 	.word	0x00000000
	.align		4
        /*000c*/ 	.word	0xfffffffe
	.align		4
        /*0010*/ 	.word	0x00000000
	.align		4
        /*0014*/ 	.word	0xfffffffd
	.align		4
        /*0018*/ 	.word	0x00000000
	.align		4
        /*001c*/ 	.word	0xfffffffc


//--------------------- .text._Z16attention_kernelILi128ELi64ELi128ELi4EEvPK13__nv_bfloat16S2_S2_PS0_iii --------------------------
	.section	.text._Z16attention_kernelILi128ELi64ELi128ELi4EEvPK13__nv_bfloat16S2_S2_PS0_iii,"ax",@progbits
	.align	128
        .global         _Z16attention_kernelILi128ELi64ELi128ELi4EEvPK13__nv_bfloat16S2_S2_PS0_iii
        .type           _Z16attention_kernelILi128ELi64ELi128ELi4EEvPK13__nv_bfloat16S2_S2_PS0_iii,@function
        .size           _Z16attention_kernelILi128ELi64ELi128ELi4EEvPK13__nv_bfloat16S2_S2_PS0_iii,(.L_x_271 - _Z16attention_kernelILi128ELi64ELi128ELi4EEvPK13__nv_bfloat16S2_S2_PS0_iii)
        .other          _Z16attention_kernelILi128ELi64ELi128ELi4EEvPK13__nv_bfloat16S2_S2_PS0_iii,@"STO_CUDA_ENTRY STV_DEFAULT"
_Z16attention_kernelILi128ELi64ELi128ELi4EEvPK13__nv_bfloat16S2_S2_PS0_iii:
.text._Z16attention_kernelILi128ELi64ELi128ELi4EEvPK13__nv_bfloat16S2_S2_PS0_iii:
[----:B------:R-:W1:Y:S01]  /*0000*/  LDC R1, c[0x0][0x37c] ;  /* 0x0000df00ff017b82 */ /* 0x000e620000000800 */
[----:B------:R-:W2:Y:S01]  /*0010*/  LDCU UR9, c[0x0][0x3a4] ;  /* 0x00007480ff0977ac */ /* 0x000ea20008000800 */
[----:B-1----:R-:W-:Y:S01]  /*0020*/  IADD3 R1, PT, PT, R1, -0x140, RZ ;  /* 0xfffffec001017810 */ /* 0x002fe20007ffe0ff */
[----:B--2---:R-:W-:-:S06]  /*0030*/  UISETP.GE.AND UP0, UPT, UR9, 0x1, UPT ;  /* 0x000000010900788c */ /* 0x004fcc000bf06270 */
[----:B------:R-:W-:-:S13]  /*0040*/  PLOP3.LUT P0, PT, PT, PT, UP0, 0x80, 0x8 ;  /* 0x000000000008781c */ /* 0x000fda0003f0f008 */
[----:B------:R-:W-:Y:S05]  /*0050*/  @!P0 EXIT ;  /* 0x000000000000894d */ /* 0x000fea0003800000 */
[----:B------:R-:W1:Y:S01]  /*0060*/  S2R R6, SR_TID.X ;  /* 0x0000000000067919 */ /* 0x000e620000002100 */
[----:B------:R-:W2:Y:S01]  /*0070*/  S2UR UR8, SR_CTAID.X ;  /* 0x00000000000879c3 */ /* 0x000ea20000002500 */
[----:B------:R-:W3:Y:S01]  /*0080*/  LDCU UR16, c[0x0][0x3a8] ;  /* 0x00007500ff1077ac */ /* 0x000ee20008000800 */
[----:B------:R-:W4:Y:S01]  /*0090*/  LDCU.128 UR4, c[0x0][0x390] ;  /* 0x00007200ff0477ac */ /* 0x000f220008000c00 */
[----:B------:R-:W5:Y:S01]  /*00a0*/  LDCU.128 UR12, c[0x0][0x380] ;  /* 0x00007000ff0c77ac */ /* 0x000f620008000c00 */
[----:B------:R-:W1:Y:S01]  /*00b0*/  LDCU.64 UR18, c[0x0][0x358] ;  /* 0x00006b00ff1277ac */ /* 0x000e620008000a00 */
[----:B--2---:R-:W-:-:S04]  /*00c0*/  USHF.L.U32 UR8, UR8, 0x7, URZ ;  /* 0x0000000708087899 */ /* 0x004fc800080006ff */
[----:B------:R-:W-:Y:S02]  /*00d0*/  UIMAD UR9, UR8, UR9, URZ ;  /* 0x00000009080972a4 */ /* 0x000fe4000f8e02ff */
[----:B---3--:R-:W-:Y:S01]  /*00e0*/  UIMAD UR16, UR8, UR16, URZ ;  /* 0x00000010081072a4 */ /* 0x008fe2000f8e02ff */
[----:B-1----:R-:W-:Y:S01]  /*00f0*/  SHF.L.U32 R0, R6, 0x3, RZ ;  /* 0x0000000306007819 */ /* 0x002fe200000006ff */
[----:B----4-:R-:W-:Y:S02]  /*0100*/  UIMAD.WIDE UR6, UR9, 0x2, UR6 ;  /* 0x00000002090678a5 */ /* 0x010fe4000f8e0206 */
[----:B-----5:R-:W-:Y:S01]  /*0110*/  UIMAD.WIDE UR8, UR9, 0x2, UR12 ;  /* 0x00000002090878a5 */ /* 0x020fe2000f8e020c */
[C---:B------:R-:W-:Y:S01]  /*0120*/  IADD3 R3, PT, PT, R0.reuse, 0x3c00, RZ ;  /* 0x00003c0000037810 */ /* 0x040fe20007ffe0ff */
[----:B------:R1:W-:Y:S01]  /*0130*/  STL [R1+0x60], R0 ;  /* 0x0000600001007387 */ /* 0x0003e20000100800 */
[----:B------:R-:W-:Y:S01]  /*0140*/  LOP3.LUT R2, R0, 0x78, RZ, 0xc0, !PT ;  /* 0x0000007800027812 */ /* 0x000fe200078ec0ff */
[----:B------:R-:W-:-:S02]  /*0150*/  UIMAD.WIDE UR12, UR16, 0x2, UR14 ;  /* 0x00000002100c78a5 */ /* 0x000fc4000f8e020e */
[----:B------:R-:W-:Y:S01]  /*0160*/  UIMAD.WIDE UR10, UR16, 0x2, UR4 ;  /* 0x00000002100a78a5 */ /* 0x000fe2000f8e0204 */
[----:B------:R-:W-:Y:S01]  /*0170*/  UMOV UR14, UR6 ;  /* 0x00000006000e7c82 */ /* 0x000fe20008000000 */
[----:B------:R-:W-:Y:S01]  /*0180*/  UMOV UR15, UR7 ;  /* 0x00000007000f7c82 */ /* 0x000fe20008000000 */
[----:B------:R-:W-:Y:S01]  /*0190*/  UMOV UR4, URZ ;  /* 0x000000ff00047c82 */ /* 0x000fe20008000000 */
[----:B------:R-:W-:Y:S01]  /*01a0*/  UMOV UR6, UR8 ;  /* 0x0000000800067c82 */ /* 0x000fe20008000000 */
[----:B-1----:R-:W-:Y:S01]  /*01b0*/  LOP3.LUT R0, R2, 0x7f80, R3, 0xf8, !PT ;  /* 0x00007f8002007812 */ /* 0x002fe200078ef803 */
[----:B------:R-:W-:-:S04]  /*01c0*/  UMOV UR7, UR9 ;  /* 0x0000000900077c82 */ /* 0x000fc80008000000 */
[----:B------:R1:W-:Y:S02]  /*01d0*/  STL [R1+0x9c], R0 ;  /* 0x00009c0001007387 */ /* 0x0003e40000100800 */
.L_x_258:
[----:B------:R-:W2:Y:S01]  /*01e0*/  LDL R18, [R1+0x60] ;  /* 0x0000600001127983 */ /* 0x000ea20000100800 */
[----:B------:R-:W3:Y:S01]  /*01f0*/  S2UR UR8, SR_CgaCtaId ;  /* 0x00000000000879c3 */ /* 0x000ee20000008800 */
[----:B------:R-:W-:Y:S01]  /*0200*/  UMOV UR5, 0x400 ;  /* 0x0000040000057882 */ /* 0x000fe20000000000 */
[----:B------:R-:W-:Y:S01]  /*0210*/  MOV R4, 0x2 ;  /* 0x0000000200047802 */ /* 0x000fe20000000f00 */
[----:B------:R-:W4:Y:S01]  /*0220*/  LDCU UR9, c[0x0][0x3a8] ;  /* 0x00007500ff0977ac */ /* 0x000f220008000800 */
[C---:B------:R-:W-:Y:S02]  /*0230*/  SHF.L.U32 R10, R6.reuse, 0x8, RZ ;  /* 0x00000008060a7819 */ /* 0x040fe400000006ff */
[----:B------:R-:W-:Y:S02]  /*0240*/  MOV R7, 0x2 ;  /* 0x0000000200077802 */ /* 0x000fe40000000f00 */
[----:B------:R-:W-:Y:S02]  /*0250*/  LOP3.LUT R9, R6, 0x10, RZ, 0xc0, !PT ;  /* 0x0000001006097812 */ /* 0x000fe400078ec0ff */
[----:B------:R-:W-:-:S02]  /*0260*/  LOP3.LUT R10, R10, 0x3ef00, RZ, 0xc0, !PT ;  /* 0x0003ef000a0a7812 */ /* 0x000fc400078ec0ff */
[----:B------:R-:W-:Y:S02]  /*0270*/  MOV R8, 0x2 ;  /* 0x0000000200087802 */ /* 0x000fe40000000f00 */
[----:B------:R-:W-:Y:S02]  /*0280*/  MOV R13, RZ ;  /* 0x000000ff000d7202 */ /* 0x000fe40000000f00 */
[----:B------:R-:W-:Y:S02]  /*0290*/  MOV R11, RZ ;  /* 0x000000ff000b7202 */ /* 0x000fe40000000f00 */
[----:B------:R-:W-:Y:S02]  /*02a0*/  MOV R15, RZ ;  /* 0x000000ff000f7202 */ /* 0x000fe40000000f00 */
[----:B------:R-:W-:Y:S02]  /*02b0*/  MOV R125, RZ ;  /* 0x000000ff007d7202 */ /* 0x000fe40000000f00 */
[----:B------:R-:W-:Y:S01]  /*02c0*/  MOV R129, RZ ;  /* 0x000000ff00817202 */ /* 0x000fe20000000f00 */
[----:B---3--:R-:W-:Y:S01]  /*02d0*/  ULEA UR8, UR8, UR5, 0x18 ;  /* 0x0000000508087291 */ /* 0x008fe2000f8ec0ff */
[----:B------:R-:W-:-:S02]  /*02e0*/  MOV R133, RZ ;  /* 0x000000ff00857202 */ /* 0x000fc40000000f00 */
[----:B------:R-:W-:-:S03]  /*02f0*/  MOV R137, RZ ;  /* 0x000000ff00897202 */ /* 0x000fc60000000f00 */
[----:B------:R-:W-:Y:S02]  /*0300*/  LEA R19, R6, UR8, 0x4 ;  /* 0x0000000806137c11 */ /* 0x000fe4000f8e20ff */
[----:B------:R-:W-:-:S04]  /*0310*/  IADD3 R10, PT, PT, R10, UR8, R9 ;  /* 0x000000080a0a7c10 */ /* 0x000fc8000fffe009 */
[C---:B------:R-:W-:Y:S01]  /*0320*/  IADD3 R14, PT, PT, R10.reuse, 0x40, RZ ;  /* 0x000000400a0e7810 */ /* 0x040fe20007ffe0ff */
[C---:B------:R-:W-:Y:S01]  /*0330*/  VIADD R132, R10.reuse, 0x10a0 ;  /* 0x000010a00a847836 */ /* 0x040fe20000000000 */
[----:B-----5:R-:W-:Y:S02]  /*0340*/  MOV R80, R10 ;  /* 0x0000000a00507202 */ /* 0x020fe40000000f00 */
[----:B------:R-:W-:Y:S02]  /*0350*/  MOV R88, R14 ;  /* 0x0000000e00587202 */ /* 0x000fe40000000f00 */
[C---:B------:R-:W-:Y:S02]  /*0360*/  IADD3 R124, PT, PT, R10.reuse, 0x1060, RZ ;  /* 0x000010600a7c7810 */ /* 0x040fe40007ffe0ff */
[C---:B------:R-:W-:Y:S02]  /*0370*/  IADD3 R128, PT, PT, R10.reuse, 0x1080, RZ ;  /* 0x000010800a807810 */ /* 0x040fe40007ffe0ff */
[----:B------:R-:W-:-:S02]  /*0380*/  IADD3 R136, PT, PT, R10, 0x10c0, RZ ;  /* 0x000010c00a887810 */ /* 0x000fc40007ffe0ff */
[C---:B--2---:R-:W-:Y:S01]  /*0390*/  IADD3 R5, PT, PT, R18.reuse, 0x400, RZ ;  /* 0x0000040012057810 */ /* 0x044fe20007ffe0ff */
[C---:B------:R-:W-:Y:S01]  /*03a0*/  VIADD R3, R18.reuse, 0x800 ;  /* 0x0000080012037836 */ /* 0x040fe20000000000 */
[----:B------:R-:W-:Y:S02]  /*03b0*/  IADD3 R15, PT, PT, R18, 0x1800, RZ ;  /* 0x00001800120f7810 */ /* 0x000fe40007ffe0ff */
[----:B------:R-:W-:Y:S01]  /*03c0*/  LOP3.LUT R12, R2, 0x3f80, R5, 0xf8, !PT ;  /* 0x00003f80020c7812 */ /* 0x000fe200078ef805 */
[----:B------:R-:W-:Y:S01]  /*03d0*/  IMAD.WIDE.U32 R4, R18, R4, UR6 ;  /* 0x0000000612047e25 */ /* 0x000fe2000f8e0004 */
[----:B-1----:R-:W-:Y:S02]  /*03e0*/  LOP3.LUT R0, R2, 0x3f80, R3, 0xf8, !PT ;  /* 0x00003f8002007812 */ /* 0x002fe400078ef803 */
[C---:B------:R-:W-:Y:S01]  /*03f0*/  LEA R3, R12.reuse, UR8, 0x1 ;  /* 0x000000080c037c11 */ /* 0x040fe2000f8e08ff */
[----:B------:R-:W-:Y:S01]  /*0400*/  IMAD.WIDE.U32 R6, R12, R7, UR6 ;  /* 0x000000060c067e25 */ /* 0x000fe2000f8e0007 */
[----:B------:R-:W-:Y:S01]  /*0410*/  @!PT LDS RZ, [RZ] ;  /* 0x00000000fffff984 */ /* 0x000fe20000000800 */
[----:B------:R-:W-:Y:S01]  /*0420*/  @!PT LDS RZ, [RZ] ;  /* 0x00000000fffff984 */ /* 0x000fe20000000800 */
[----:B------:R-:W-:Y:S01]  /*0430*/  @!PT LDS RZ, [RZ] ;  /* 0x00000000fffff984 */ /* 0x000fe20000000800 */
[----:B------:R1:W-:Y:S01]  /*0440*/  LDGSTS.E.BYPASS.128 [R19], desc[UR18][R4.64] ;  /* 0x0000000004137fae */ /* 0x0003e2000b981812 */
[----:B------:R-:W-:-:S02]  /*0450*/  MOV R14, 0x2 ;  /* 0x00000002000e7802 */ /* 0x000fc40000000f00 */
[----:B------:R-:W-:Y:S01]  /*0460*/  IMAD.WIDE.U32 R8, R0, R8, UR6 ;  /* 0x0000000600087e25 */ /* 0x000fe2000f8e0008 */
[----:B------:R2:W-:Y:S01]  /*0470*/  LDGSTS.E.BYPASS.128 [R3], desc[UR18][R6.64] ;  /* 0x0000000006037fae */ /* 0x0005e2000b981812 */
[----:B------:R-:W-:Y:S02]  /*0480*/  MOV R124, R124 ;  /* 0x0000007c007c7202 */ /* 0x000fe40000000f00 */
[----:B------:R-:W-:Y:S01]  /*0490*/  MOV R128, R128 ;  /* 0x0000008000807202 */ /* 0x000fe20000000f00 */
[----:B------:R-:W-:Y:S01]  /*04a0*/  STL [R1+0x64], R12 ;  /* 0x0000640c01007387 */ /* 0x000fe20000100800 */
[----:B------:R-:W-:Y:S02]  /*04b0*/  MOV R132, R132 ;  /* 0x0000008400847202 */ /* 0x000fe40000000f00 */
[----:B------:R-:W-:Y:S01]  /*04c0*/  MOV R136, R136 ;  /* 0x0000008800887202 */ /* 0x000fe20000000f00 */
[C---:B-1----:R-:W-:Y:S01]  /*04d0*/  VIADD R4, R10.reuse, 0x60 ;  /* 0x000000600a047836 */ /* 0x042fe20000000000 */
[----:B------:R-:W-:Y:S01]  /*04e0*/  MOV R5, RZ ;  /* 0x000000ff00057202 */ /* 0x000fe20000000f00 */
[----:B------:R1:W-:Y:S01]  /*04f0*/  STL [R1+0x68], R0 ;  /* 0x0000680001007387 */ /* 0x0003e20000100800 */
[----:B--2---:R-:W-:-:S02]  /*0500*/  IADD3 R6, PT, PT, R10, 0x80, RZ ;  /* 0x000000800a067810 */ /* 0x004fc40007ffe0ff */
[----:B------:R-:W-:Y:S01]  /*0510*/  MOV R7, RZ ;  /* 0x000000ff00077202 */ /* 0x000fe20000000f00 */
[----:B------:R2:W-:Y:S01]  /*0520*/  STL [R1+0x98], R3 ;  /* 0x0000980301007387 */ /* 0x0005e20000100800 */
[----:B------:R-:W-:Y:S02]  /*0530*/  MOV R92, R4 ;  /* 0x00000004005c7202 */ /* 0x000fe40000000f00 */
[----:B------:R-:W-:Y:S01]  /*0540*/  MOV R96, R6 ;  /* 0x0000000600607202 */ /* 0x000fe20000000f00 */
[C---:B------:R-:W-:Y:S01]  /*0550*/  VIADD R6, R10.reuse, 0xe0 ;  /* 0x000000e00a067836 */ /* 0x040fe20000000000 */
[----:B------:R-:W-:Y:S02]  /*0560*/  IADD3 R4, PT, PT, R10, 0xc0, RZ ;  /* 0x000000c00a047810 */ /* 0x000fe40007ffe0ff */
[----:B-1----:R-:W-:Y:S02]  /*0570*/  LEA R0, R0, UR8, 0x1 ;  /* 0x0000000800007c11 */ /* 0x002fe4000f8e08ff */
[----:B------:R-:W-:-:S02]  /*0580*/  MOV R108, R6 ;  /* 0x00000006006c7202 */ /* 0x000fc40000000f00 */
[----:B------:R-:W-:Y:S01]  /*0590*/  MOV R104, R4 ;  /* 0x0000000400687202 */ /* 0x000fe20000000f00 */
[----:B------:R1:W-:Y:S01]  /*05a0*/  LDGSTS.E.BYPASS.128 [R0], desc[UR18][R8.64] ;  /* 0x0000000008007fae */ /* 0x0003e2000b981812 */
[C---:B------:R-:W-:Y:S02]  /*05b0*/  IADD3 R6, PT, PT, R10.reuse, 0x1040, RZ ;  /* 0x000010400a067810 */ /* 0x040fe40007ffe0ff */
[C---:B------:R-:W-:Y:S01]  /*05c0*/  IADD3 R4, PT, PT, R10.reuse, 0x1000, RZ ;  /* 0x000010000a047810 */ /* 0x040fe20007ffe0ff */
[----:B------:R3:W-:Y:S01]  /*05d0*/  STL [R1+0x94], R0 ;  /* 0x0000940001007387 */ /* 0x0007e20000100800 */
[----:B------:R-:W-:Y:S02]  /*05e0*/  MOV R120, R6 ;  /* 0x0000000600787202 */ /* 0x000fe40000000f00 */
[----:B------:R-:W-:Y:S02]  /*05f0*/  IADD3 R12, PT, PT, R10, 0x20, RZ ;  /* 0x000000200a0c7810 */ /* 0x000fe40007ffe0ff */
[----:B------:R-:W-:Y:S01]  /*0600*/  MOV R112, R4 ;  /* 0x0000000400707202 */ /* 0x000fe20000000f00 */
[----:B------:R-:W-:Y:S01]  /*0610*/  IMAD.MOV.U32 R4, RZ, RZ, 0x2 ;  /* 0x00000002ff047424 */ /* 0x000fe200078e00ff */
[----:B------:R-:W-:-:S02]  /*0620*/  IADD3 R7, PT, PT, R18, 0xc00, RZ ;  /* 0x00000c0012077810 */ /* 0x000fc40007ffe0ff */
[----:B-1----:R-:W-:Y:S02]  /*0630*/  IADD3 R8, PT, PT, R10, 0x1020, RZ ;  /* 0x000010200a087810 */ /* 0x002fe40007ffe0ff */
[----:B------:R-:W-:Y:S02]  /*0640*/  MOV R9, RZ ;  /* 0x000000ff00097202 */ /* 0x000fe40000000f00 */
[C---:B------:R-:W-:Y:S02]  /*0650*/  IADD3 R5, PT, PT, R18.reuse, 0x1000, RZ ;  /* 0x0000100012057810 */ /* 0x040fe40007ffe0ff */
[----:B--2---:R-:W-:Y:S02]  /*0660*/  IADD3 R3, PT, PT, R18, 0x1400, RZ ;  /* 0x0000140012037810 */ /* 0x004fe40007ffe0ff */
[----:B------:R-:W-:Y:S02]  /*0670*/  MOV R84, R12 ;  /* 0x0000000c00547202 */ /* 0x000fe40000000f00 */
[----:B------:R-:W-:-:S02]  /*0680*/  LOP3.LUT R17, R2, 0x3f80, R7, 0xf8, !PT ;  /* 0x00003f8002117812 */ /* 0x000fc400078ef807 */
[----:B------:R-:W-:Y:S02]  /*0690*/  IADD3 R12, PT, PT, R10, 0xa0, RZ ;  /* 0x000000a00a0c7810 */ /* 0x000fe40007ffe0ff */
[----:B------:R-:W-:Y:S01]  /*06a0*/  MOV R116, R8 ;  /* 0x0000000800747202 */ /* 0x000fe20000000f00 */
[----:B------:R-:W-:Y:S01]  /*06b0*/  STL [R1+0x6c], R17 ;  /* 0x00006c1101007387 */ /* 0x000fe20000100800 */
[C---:B------:R-:W-:Y:S01]  /*06c0*/  LOP3.LUT R16, R2.reuse, 0x3f80, R5, 0xf8, !PT ;  /* 0x00003f8002107812 */ /* 0x040fe200078ef805 */
[----:B------:R-:W-:Y:S01]  /*06d0*/  IMAD.WIDE.U32 R4, R17, R4, UR6 ;  /* 0x0000000611047e25 */ /* 0x000fe2000f8e0004 */
[----:B------:R-:W-:Y:S02]  /*06e0*/  MOV R8, 0x2 ;  /* 0x0000000200087802 */ /* 0x000fe40000000f00 */
[----:B---3--:R-:W-:Y:S01]  /*06f0*/  LOP3.LUT R0, R2, 0x3f80, R3, 0xf8, !PT ;  /* 0x00003f8002007812 */ /* 0x008fe200078ef803 */
[----:B------:R-:W-:Y:S01]  /*0700*/  STL [R1+0x70], R16 ;  /* 0x0000701001007387 */ /* 0x000fe20000100800 */
[----:B------:R-:W-:-:S02]  /*0710*/  MOV R100, R12 ;  /* 0x0000000c00647202 */ /* 0x000fc40000000f00 */
[----:B------:R-:W-:Y:S01]  /*0720*/  LEA R12, R17, UR8, 0x1 ;  /* 0x00000008110c7c11 */ /* 0x000fe2000f8e08ff */
[----:B------:R1:W-:Y:S01]  /*0730*/  STL [R1+0x74], R0 ;  /* 0x0000740001007387 */ /* 0x0003e20000100800 */
[----:B------:R-:W-:Y:S01]  /*0740*/  LEA R3, R16, UR8, 0x1 ;  /* 0x0000000810037c11 */ /* 0x000fe2000f8e08ff */
[----:B------:R-:W-:Y:S01]  /*0750*/  IMAD.WIDE.U32 R8, R0, R8, UR6 ;  /* 0x0000000600087e25 */ /* 0x000fe2000f8e0008 */
[----:B------:R-:W-:Y:S01]  /*0760*/  MOV R6, 0x2 ;  /* 0x0000000200067802 */ /* 0x000fe20000000f00 */
[----:B------:R2:W-:Y:S01]  /*0770*/  STL [R1+0x90], R12 ;  /* 0x0000900c01007387 */ /* 0x0005e20000100800 */
[----:B------:R-:W-:-:S03]  /*0780*/  IADD3 R10, PT, PT, R10, 0x10e0, RZ ;  /* 0x000010e00a0a7810 */ /* 0x000fc60007ffe0ff */
[----:B------:R-:W-:Y:S01]  /*0790*/  STL [R1+0x8c], R3 ;  /* 0x00008c0301007387 */ /* 0x000fe20000100800 */
[----:B------:R-:W-:Y:S01]  /*07a0*/  IMAD.WIDE.U32 R6, R16, R6, UR6 ;  /* 0x0000000610067e25 */ /* 0x000fe2000f8e0006 */
[----:B-1----:R-:W-:Y:S02]  /*07b0*/  LEA R0, R0, UR8, 0x1 ;  /* 0x0000000800007c11 */ /* 0x002fe4000f8e08ff */
[----:B------:R2:W-:Y:S01]  /*07c0*/  LDGSTS.E.BYPASS.128 [R12], desc[UR18][R4.64] ;  /* 0x00000000040c7fae */ /* 0x0005e2000b981812 */
[----:B------:R-:W-:Y:S02]  /*07d0*/  IADD3 R13, PT, PT, R18, 0x1c00, RZ ;  /* 0x00001c00120d7810 */ /* 0x000fe40007ffe0ff */
[----:B------:R-:W-:Y:S01]  /*07e0*/  MOV R140, R10 ;  /* 0x0000000a008c7202 */ /* 0x000fe20000000f00 */
[----:B------:R1:W-:Y:S04]  /*07f0*/  STL [R1+0x88], R0 ;  /* 0x0000880001007387 */ /* 0x0003e80000100800 */
[----:B------:R-:W3:Y:S01]  /*0800*/  LDL R20, [R1+0x9c] ;  /* 0x00009c0001147983 */ /* 0x000ee20000100800 */
[----:B------:R-:W-:-:S03]  /*0810*/  MOV R17, 0x2 ;  /* 0x0000000200117802 */ /* 0x000fc60000000f00 */
[----:B------:R5:W-:Y:S01]  /*0820*/  LDGSTS.E.BYPASS.128 [R3], desc[UR18][R6.64] ;  /* 0x0000000006037fae */ /* 0x000be2000b981812 */
[----:B------:R-:W-:Y:S01]  /*0830*/  IMAD.MOV.U32 R10, RZ, RZ, 0x2 ;  /* 0x00000002ff0a7424 */ /* 0x000fe200078e00ff */
[----:B--2---:R-:W-:Y:S02]  /*0840*/  MOV R12, 0x2 ;  /* 0x00000002000c7802 */ /* 0x004fe40000000f00 */
[----:B------:R1:W-:Y:S01]  /*0850*/  LDGSTS.E.BYPASS.128 [R0], desc[UR18][R8.64] ;  /* 0x0000000008007fae */ /* 0x0003e2000b981812 */
[----:B------:R-:W-:Y:S02]  /*0860*/  LOP3.LUT R21, R2, 0x3f80, R13, 0xf8, !PT ;  /* 0x00003f8002157812 */ /* 0x000fe400078ef80d */
[----:B------:R-:W-:Y:S02]  /*0870*/  IADD3 R11, PT, PT, R18, 0x2400, RZ ;  /* 0x00002400120b7810 */ /* 0x000fe40007ffe0ff */
[----:B-----5:R-:W-:Y:S02]  /*0880*/  LOP3.LUT R6, R2, 0x3f80, R15, 0xf8, !PT ;  /* 0x00003f8002067812 */ /* 0x020fe400078ef80f */
[----:B-1----:R-:W-:-:S03]  /*0890*/  LOP3.LUT R0, R18, 0x2000, RZ, 0xfc, !PT ;  /* 0x0000200012007812 */ /* 0x002fc600078efcff */
[----:B------:R1:W-:Y:S01]  /*08a0*/  STL [R1+0x78], R6 ;  /* 0x0000780601007387 */ /* 0x0003e20000100800 */
[C---:B------:R-:W-:Y:S01]  /*08b0*/  IMAD.WIDE.U32 R4, R6.reuse, R10, UR6 ;  /* 0x0000000606047e25 */ /* 0x040fe2000f8e000a */
[----:B------:R-:W-:Y:S02]  /*08c0*/  LEA R15, R6, UR8, 0x1 ;  /* 0x00000008060f7c11 */ /* 0x000fe4000f8e08ff */
[----:B------:R-:W-:Y:S01]  /*08d0*/  IADD3 R3, PT, PT, R18, 0x2800, RZ ;  /* 0x0000280012037810 */ /* 0x000fe20007ffe0ff */
[----:B------:R-:W-:Y:S01]  /*08e0*/  IMAD.WIDE.U32 R8, R0, R17, UR6 ;  /* 0x0000000600087e25 */ /* 0x000fe2000f8e0011 */
[C---:B------:R-:W-:Y:S01]  /*08f0*/  LEA R0, R21.reuse, UR8, 0x1 ;  /* 0x0000000815007c11 */ /* 0x040fe2000f8e08ff */
[----:B------:R-:W-:Y:S02]  /*0900*/  LDGSTS.E.BYPASS.128 [R15], desc[UR18][R4.64] ;  /* 0x00000000040f7fae */ /* 0x000fe4000b981812 */
[----:B-1----:R-:W-:Y:S01]  /*0910*/  IMAD.WIDE.U32 R6, R21, R12, UR6 ;  /* 0x0000000615067e25 */ /* 0x002fe2000f8e000c */
[----:B------:R-:W-:-:S02]  /*0920*/  LOP3.LUT R11, R2, 0x7f80, R11, 0xf8, !PT ;  /* 0x00007f80020b7812 */ /* 0x000fc400078ef80b */
[----:B------:R-:W-:Y:S01]  /*0930*/  LOP3.LUT R3, R2, 0x7f80, R3, 0xf8, !PT ;  /* 0x00007f8002037812 */ /* 0x000fe200078ef803 */
[----:B------:R-:W-:Y:S01]  /*0940*/  IMAD.MOV.U32 R16, RZ, RZ, 0x2 ;  /* 0x00000002ff107424 */ /* 0x000fe200078e00ff */
[----:B------:R-:W-:Y:S01]  /*0950*/  LDGSTS.E.BYPASS.128 [R0], desc[UR18][R6.64] ;  /* 0x0000000006007fae */ /* 0x000fe2000b981812 */
[----:B------:R-:W-:-:S03]  /*0960*/  IADD3 R17, PT, PT, R18, 0x3000, RZ ;  /* 0x0000300012117810 */ /* 0x000fc60007ffe0ff */
[----:B------:R1:W-:Y:S01]  /*0970*/  STL [R1+0x7c], R21 ;  /* 0x00007c1501007387 */ /* 0x0003e20000100800 */
[----:B------:R-:W-:-:S03]  /*0980*/  LEA R23, R3, UR8, 0x1 ;  /* 0x0000000803177c11 */ /* 0x000fc6000f8e08ff */
[----:B------:R2:W-:Y:S01]  /*0990*/  LDGSTS.E.BYPASS.128 [R19+0x4000], desc[UR18][R8.64] ;  /* 0x0400000008137fae */ /* 0x0005e2000b981812 */
[----:B------:R-:W-:Y:S01]  /*09a0*/  IMAD.WIDE.U32 R12, R3, R16, UR6 ;  /* 0x00000006030c7e25 */ /* 0x000fe2000f8e0010 */
[C---:B------:R-:W-:Y:S02]  /*09b0*/  IADD3 R3, PT, PT, R18.reuse, 0x3800, RZ ;  /* 0x0000380012037810 */ /* 0x040fe40007ffe0ff */
[----:B------:R5:W-:Y:S01]  /*09c0*/  STL [R1+0x84], R15 ;  /* 0x0000840f01007387 */ /* 0x000be20000100800 */
[C---:B-1----:R-:W-:Y:S01]  /*09d0*/  LEA R21, R11.reuse, UR8, 0x1 ;  /* 0x000000080b157c11 */ /* 0x042fe2000f8e08ff */
[----:B------:R-:W-:Y:S02]  /*09e0*/  IMAD.WIDE.U32 R10, R11, R14, UR6 ;  /* 0x000000060b0a7e25 */ /* 0x000fe4000f8e000e */
[----:B------:R1:W-:Y:S01]  /*09f0*/  STL [R1+0x80], R0 ;  /* 0x0000800001007387 */ /* 0x0003e20000100800 */
[C---:B--2---:R-:W-:Y:S01]  /*0a00*/  IADD3 R19, PT, PT, R18.reuse, 0x2c00, RZ ;  /* 0x00002c0012137810 */ /* 0x044fe20007ffe0ff */
[----:B------:R-:W-:Y:S01]  /*0a10*/  IMAD.MOV.U32 R4, RZ, RZ, 0x2 ;  /* 0x00000002ff047424 */ /* 0x000fe200078e00ff */
[----:B-----5:R-:W-:Y:S01]  /*0a20*/  IADD3 R15, PT, PT, R18, 0x3400, RZ ;  /* 0x00003400120f7810 */ /* 0x020fe20007ffe0ff */
[----:B------:R2:W-:Y:S01]  /*0a30*/  LDGSTS.E.BYPASS.128 [R21], desc[UR18][R10.64] ;  /* 0x000000000a157fae */ /* 0x0005e2000b981812 */
[----:B------:R-:W-:-:S02]  /*0a40*/  LOP3.LUT R19, R2, 0x7f80, R19, 0xf8, !PT ;  /* 0x00007f8002137812 */ /* 0x000fc400078ef813 */
[----:B-1----:R-:W-:Y:S01]  /*0a50*/  MOV R0, 0x2 ;  /* 0x0000000200007802 */ /* 0x002fe20000000f00 */
[----:B------:R1:W-:Y:S01]  /*0a60*/  LDGSTS.E.BYPASS.128 [R23], desc[UR18][R12.64] ;  /* 0x000000000c177fae */ /* 0x0003e2000b981812 */
[C---:B------:R-:W-:Y:S02]  /*0a70*/  LOP3.LUT R17, R2.reuse, 0x7f80, R17, 0xf8, !PT ;  /* 0x00007f8002117812 */ /* 0x040fe400078ef811 */
[C---:B------:R-:W-:Y:S02]  /*0a80*/  LOP3.LUT R15, R2.reuse, 0x7f80, R15, 0xf8, !PT ;  /* 0x00007f80020f7812 */ /* 0x040fe400078ef80f */
[----:B------:R-:W-:Y:S02]  /*0a90*/  MOV R18, 0x2 ;  /* 0x0000000200127802 */ /* 0x000fe40000000f00 */
[----:B------:R-:W-:Y:S01]  /*0aa0*/  LOP3.LUT R3, R2, 0x7f80, R3, 0xf8, !PT ;  /* 0x00007f8002037812 */ /* 0x000fe200078ef803 */
[----:B------:R-:W-:Y:S01]  /*0ab0*/  IMAD.WIDE.U32 R6, R17, R14, UR6 ;  /* 0x0000000611067e25 */ /* 0x000fe2000f8e000e */
[----:B--2---:R-:W-:-:S03]  /*0ac0*/  LEA R21, R19, UR8, 0x1 ;  /* 0x0000000813157c11 */ /* 0x004fc6000f8e08ff */
[----:B------:R-:W-:-:S04]  /*0ad0*/  IMAD.WIDE.U32 R8, R15, R16, UR6 ;  /* 0x000000060f087e25 */ /* 0x000fc8000f8e0010 */
[----:B------:R-:W-:Y:S01]  /*0ae0*/  IMAD.WIDE.U32 R10, R3, R18, UR6 ;  /* 0x00000006030a7e25 */ /* 0x000fe2000f8e0012 */
[----:B------:R2:W-:Y:S04]  /*0af0*/  STL [R1+0x54], RZ ;  /* 0x000054ff01007387 */ /* 0x0005e80000100800 */
        /* <DEDUP_REMOVED lines=18> */
[----:B------:R2:W-:Y:S01]  /*0c20*/  STL [R1+0x18], RZ ;  /* 0x000018ff01007387 */ /* 0x0005e20000100800 */
[----:B----4-:R-:W-:Y:S01]  /*0c30*/  UISETP.GE.AND UP0, UPT, UR9, 0x1, UPT ;  /* 0x000000010900788c */ /* 0x010fe2000bf06270 */
[----:B-1----:R-:W-:-:S02]  /*0c40*/  CS2R R22, SRZ ;  /* 0x0000000000167805 */ /* 0x002fc4000001ff00 */
[----:B------:R-:W-:Y:S02]  /*0c50*/  CS2R R26, SRZ ;  /* 0x00000000001a7805 */ /* 0x000fe4000001ff00 */
[----:B------:R-:W-:Y:S02]  /*0c60*/  CS2R R24, SRZ ;  /* 0x0000000000187805 */ /* 0x000fe4000001ff00 */
[----:B------:R-:W-:Y:S02]  /*0c70*/  CS2R R30, SRZ ;  /* 0x00000000001e7805 */ /* 0x000fe4000001ff00 */
[----:B------:R-:W-:Y:S02]  /*0c80*/  CS2R R28, SRZ ;  /* 0x00000000001c7805 */ /* 0x000fe4000001ff00 */
[----:B------:R-:W-:Y:S02]  /*0c90*/  CS2R R34, SRZ ;  /* 0x0000000000227805 */ /* 0x000fe4000001ff00 */
[----:B------:R-:W-:-:S02]  /*0ca0*/  CS2R R32, SRZ ;  /* 0x0000000000207805 */ /* 0x000fc4000001ff00 */
        /* <DEDUP_REMOVED lines=38> */
[----:B------:R-:W-:Y:S01]  /*0f10*/  CS2R R194, SRZ ;  /* 0x0000000000c27805 */ /* 0x000fe2000001ff00 */
[----:B---3--:R-:W-:-:S04]  /*0f20*/  IMAD.WIDE.U32 R12, R20, R4, UR6 ;  /* 0x00000006140c7e25 */ /* 0x008fc8000f8e0004 */
[----:B------:R-:W-:Y:S01]  /*0f30*/  IMAD.WIDE.U32 R4, R19, R0, UR6 ;  /* 0x0000000613047e25 */ /* 0x000fe2000f8e0000 */
[----:B------:R-:W-:Y:S02]  /*0f40*/  LEA R19, R17, UR8, 0x1 ;  /* 0x0000000811137c11 */ /* 0x000fe4000f8e08ff */
[----:B------:R-:W-:Y:S02]  /*0f50*/  LEA R17, R15, UR8, 0x1 ;  /* 0x000000080f117c11 */ /* 0x000fe4000f8e08ff */
[----:B------:R-:W-:Y:S01]  /*0f60*/  LEA R15, R3, UR8, 0x1 ;  /* 0x00000008030f7c11 */ /* 0x000fe2000f8e08ff */
[----:B------:R1:W-:Y:S01]  /*0f70*/  LDGSTS.E.BYPASS.128 [R21], desc[UR18][R4.64] ;  /* 0x0000000004157fae */ /* 0x0003e2000b981812 */
[----:B------:R-:W-:-:S03]  /*0f80*/  LEA R3, R20, UR8, 0x1 ;  /* 0x0000000814037c11 */ /* 0x000fc6000f8e08ff */
[----:B------:R-:W-:Y:S04]  /*0f90*/  LDGSTS.E.BYPASS.128 [R19], desc[UR18][R6.64] ;  /* 0x0000000006137fae */ /* 0x000fe8000b981812 */
[----:B------:R-:W-:Y:S04]  /*0fa0*/  LDGSTS.E.BYPASS.128 [R17], desc[UR18][R8.64] ;  /* 0x0000000008117fae */ /* 0x000fe8000b981812 */
[----:B------:R3:W-:Y:S04]  /*0fb0*/  LDGSTS.E.BYPASS.128 [R15], desc[UR18][R10.64] ;  /* 0x000000000a0f7fae */ /* 0x0007e8000b981812 */
[----:B------:R2:W-:Y:S04]  /*0fc0*/  LDGSTS.E.BYPASS.128 [R3], desc[UR18][R12.64] ;  /* 0x000000000c037fae */ /* 0x0005e8000b981812 */
[----:B------:R-:W0:Y:S04]  /*0fd0*/  LDGDEPBAR ;  /* 0x00000000000079af */ /* 0x000e280000000000 */
[----:B------:R-:W0:Y:S01]  /*0fe0*/  LDGDEPBAR ;  /* 0x00000000000079af */ /* 0x000e220000000000 */
[----:B------:R-:W-:-:S04]  /*0ff0*/  DEPBAR.LE SB0, 0x0 ;  /* 0x000080000000791a */ /* 0x000fc80000000000 */
[----:B------:R-:W-:Y:S06]  /*1000*/  BAR.SYNC.DEFER_BLOCKING 0x0 ;  /* 0x0000000000007b1d */ /* 0x000fec0000010000 */
[----:B------:R-:W4:Y:S04]  /*1010*/  LDSM.16.M88.4 R80, [R80] ;  /* 0x000000005050783b */ /* 0x000f280000000200 */
[----:B------:R-:W1:Y:S04]  /*1020*/  LDSM.16.M88.4 R84, [R84] ;  /* 0x000000005454783b */ /* 0x000e680000000200 */
[----:B------:R-:W1:Y:S04]  /*1030*/  LDSM.16.M88.4 R88, [R88] ;  /* 0x000000005858783b */ /* 0x000e680000000200 */
[----:B------:R-:W1:Y:S04]  /*1040*/  LDSM.16.M88.4 R92, [R92] ;  /* 0x000000005c5c783b */ /* 0x000e680000000200 */
[----:B------:R-:W1:Y:S04]  /*1050*/  LDSM.16.M88.4 R96, [R96] ;  /* 0x000000006060783b */ /* 0x000e680000000200 */
[----:B------:R-:W1:Y:S04]  /*1060*/  LDSM.16.M88.4 R100, [R100] ;  /* 0x000000006464783b */ /* 0x000e680000000200 */
[----:B------:R-:W2:Y:S04]  /*1070*/  LDSM.16.M88.4 R104, [R104] ;  /* 0x000000006868783b */ /* 0x000ea80000000200 */
        /* <DEDUP_REMOVED lines=8> */
[----:B------:R-:W2:Y:S01]  /*1100*/  LDSM.16.M88.4 R140, [R140] ;  /* 0x000000008c8c783b */ /* 0x000ea20000000200 */
[----:B-1----:R-:W-:-:S02]  /*1110*/  CS2R R20, SRZ ;  /* 0x0000000000147805 */ /* 0x002fc4000001ff00 */
[----:B---3--:R-:W-:Y:S02]  /*1120*/  CS2R R10, SRZ ;  /* 0x00000000000a7805 */ /* 0x008fe4000001ff00 */
        /* <DEDUP_REMOVED lines=8> */
[----:B----4-:R-:W-:Y:S06]  /*11b0*/  BRA.U !UP0, `(.L_x_0) ;  /* 0x00000069089c7547 */ /* 0x010fec000b800000 */
[----:B------:R-:W-:Y:S01]  /*11c0*/  MOV R0, 0xff7fffff ;  /* 0xff7fffff00007802 */ /* 0x000fe20000000f00 */
[----:B------:R-:W-:Y:S01]  /*11d0*/  UMOV UR5, URZ ;  /* 0x000000ff00057c82 */ /* 0x000fe20008000000 */
[----:B--2---:R-:W-:Y:S02]  /*11e0*/  MOV R3, 0xff7fffff ;  /* 0xff7fffff00037802 */ /* 0x004fe40000000f00 */
[----:B------:R-:W-:Y:S01]  /*11f0*/  MOV R2, 0xff7fffff ;  /* 0xff7fffff00027802 */ /* 0x000fe20000000f00 */
[----:B------:R1:W-:Y:S04]  /*1200*/  STL [R1+0x5c], R0 ;  /* 0x00005c0001007387 */ /* 0x0003e80000100800 */
[----:B------:R1:W-:Y:S04]  /*1210*/  STL [R1+0x58], R3 ;  /* 0x0000580301007387 */ /* 0x0003e80000100800 */
[----:B------:R1:W-:Y:S04]  /*1220*/  STL [R1+0x4], R2 ;  /* 0x0000040201007387 */ /* 0x0003e80000100800 */
[----:B------:R1:W-:Y:S04]  /*1230*/  STL [R1+0x34], RZ ;  /* 0x000034ff01007387 */ /* 0x0003e80000100800 */
[----:B------:R1:W-:Y:S02]  /*1240*/  STL [R1], R0 ;  /* 0x0000000001007387 */ /* 0x0003e40000100800 */
.L_x_1:
[----:B------:R-:W-:Y:S04]  /*1250*/  STL [R1+0x13c], R69 ;  /* 0x00013c4501007387 */ /* 0x000fe80000100800 */
[----:B------:R2:W-:Y:S04]  /*1260*/  STL [R1+0x138], R70 ;  /* 0x0001384601007387 */ /* 0x0005e80000100800 */
[----:B--2---:R-:W2:Y:S04]  /*1270*/  LDL R70, [R1+0x64] ;  /* 0x0000640001467983 */ /* 0x004ea80000100800 */
[----:B------:R3:W-:Y:S04]  /*1280*/  STL [R1+0x134], R71 ;  /* 0x0001344701007387 */ /* 0x0007e80000100800 */
[----:B---3--:R-:W3:Y:S04]  /*1290*/  LDL R71, [R1+0x98] ;  /* 0x0000980001477983 */ /* 0x008ee80000100800 */
[----:B------:R4:W-:Y:S04]  /*12a0*/  STL [R1+0x130], R24 ;  /* 0x0001301801007387 */ /* 0x0009e80000100800 */
[----:B----4-:R-:W4:Y:S04]  /*12b0*/  LDL R24, [R1+0x68] ;  /* 0x0000680001187983 */ /* 0x010f280000100800 */
[----:B------:R1:W-:Y:S04]  /*12c0*/  STL [R1+0x12c], R25 ;  /* 0x00012c1901007387 */ /* 0x0003e80000100800 */
[----:B-1----:R-:W4:Y:S04]  /*12d0*/  LDL R25, [R1+0x94] ;  /* 0x0000940001197983 */ /* 0x002f280000100800 */
        /* <DEDUP_REMOVED lines=19> */
[----:B-1----:R-:W4:Y:S01]  /*1410*/  LDL R23, [R1+0x80] ;  /* 0x0000800001177983 */ /* 0x002f220000100800 */
[----:B------:R-:W-:Y:S01]  /*1420*/  MOV R2, 0x2 ;  /* 0x0000000200027802 */ /* 0x000fe20000000f00 */
[----:B------:R-:W-:Y:S01]  /*1430*/  IMAD.MOV.U32 R6, RZ, RZ, 0x2 ;  /* 0x00000002ff067424 */ /* 0x000fe200078e00ff */
[----:B------:R-:W-:Y:S01]  /*1440*/  MOV R4, 0x2 ;  /* 0x0000000200047802 */ /* 0x000fe20000000f00 */
[----:B------:R-:W1:Y:S01]  /*1450*/  S2R R17, SR_TID.X ;  /* 0x0000000000117919 */ /* 0x000e620000002100 */
[----:B------:R-:W-:-:S02]  /*1460*/  MOV R12, 0x2 ;  /* 0x00000002000c7802 */ /* 0x000fc40000000f00 */
[----:B------:R-:W-:Y:S01]  /*1470*/  MOV R13, 0x2 ;  /* 0x00000002000d7802 */ /* 0x000fe20000000f00 */
[----:B------:R-:W1:Y:S01]  /*1480*/  S2R R0, SR_TID.X ;  /* 0x0000000000007919 */ /* 0x000e620000002100 */
[----:B------:R-:W-:Y:S02]  /*1490*/  MOV R14, 0x2 ;  /* 0x00000002000e7802 */ /* 0x000fe40000000f00 */
[----:B------:R-:W-:Y:S01]  /*14a0*/  MOV R15, 0x2 ;  /* 0x00000002000f7802 */ /* 0x000fe20000000f00 */
[----:B------:R-:W1:Y:S01]  /*14b0*/  S2R R16, SR_TID.X ;  /* 0x0000000000107919 */ /* 0x000e620000002100 */
[----:B------:R-:W-:Y:S02]  /*14c0*/  MOV R19, UR8 ;  /* 0x0000000800137c02 */ /* 0x000fe40008000f00 */
[C---:B-1----:R-:W-:Y:S01]  /*14d0*/  SHF.L.U32 R69, R17.reuse, 0x3, RZ ;  /* 0x0000000311457819 */ /* 0x042fe200000006ff */
[----:B------:R-:W-:Y:S01]  /*14e0*/  IMAD.SHL.U32 R17, R17, 0x2, RZ ;  /* 0x0000000211117824 */ /* 0x000fe200078e00ff */
[----:B------:R-:W-:-:S03]  /*14f0*/  LEA R0, R0, UR8, 0x4 ;  /* 0x0000000800007c11 */ /* 0x000fc6000f8e20ff */
[----:B------:R-:W-:Y:S01]  /*1500*/  IMAD.WIDE.U32 R2, R69, R2, UR12 ;  /* 0x0000000c45027e25 */ /* 0x000fe2000f8e0002 */
[----:B------:R-:W-:Y:S01]  /*1510*/  STL [R1+0x60], R69 ;  /* 0x0000604501007387 */ /* 0x000fe20000100800 */
[----:B------:R-:W-:-:S03]  /*1520*/  SHF.L.U32 R16, R16, 0x8, RZ ;  /* 0x0000000810107819 */ /* 0x000fc600000006ff */
[----:B------:R-:W-:Y:S01]  /*1530*/  @!PT LDS RZ, [RZ] ;  /* 0x00000000fffff984 */ /* 0x000fe20000000800 */
[----:B------:R-:W-:Y:S01]  /*1540*/  @!PT LDS RZ, [RZ] ;  /* 0x00000000fffff984 */ /* 0x000fe20000000800 */
[----:B------:R-:W-:Y:S01]  /*1550*/  @!PT LDS RZ, [RZ] ;  /* 0x00000000fffff984 */ /* 0x000fe20000000800 */
[----:B------:R1:W-:Y:S04]  /*1560*/  LDGSTS.E.BYPASS.128 [R0+0x8000], desc[UR18][R2.64] ;  /* 0x0800000002007fae */ /* 0x0003e8000b981812 */
[----:B-----5:R-:W-:Y:S01]  /*1570*/  STL [R1+0xac], R80 ;  /* 0x0000ac5001007387 */ /* 0x020fe20000100800 */
[----:B-1----:R-:W-:Y:S01]  /*1580*/  MOV R0, 0x2 ;  /* 0x0000000200007802 */ /* 0x002fe20000000f00 */
[----:B--2---:R-:W-:-:S05]  /*1590*/  IMAD.WIDE.U32 R4, R70, R4, UR12 ;  /* 0x0000000c46047e25 */ /* 0x004fca000f8e0004 */
[----:B---3--:R-:W-:Y:S01]  /*15a0*/  LDGSTS.E.BYPASS.128 [R71+0x8000], desc[UR18][R4.64] ;  /* 0x0800000004477fae */ /* 0x008fe2000b981812 */
[----:B----4-:R-:W-:-:S05]  /*15b0*/  IMAD.WIDE.U32 R6, R24, R6, UR12 ;  /* 0x0000000c18067e25 */ /* 0x010fca000f8e0006 */
[----:B------:R-:W-:Y:S01]  /*15c0*/  LDGSTS.E.BYPASS.128 [R25+0x8000], desc[UR18][R6.64] ;  /* 0x0800000006197fae */ /* 0x000fe2000b981812 */
[----:B------:R-:W-:Y:S01]  /*15d0*/  IMAD.WIDE.U32 R2, R26, R0, UR12 ;  /* 0x0000000c1a027e25 */ /* 0x000fe2000f8e0000 */
[----:B------:R-:W-:-:S04]  /*15e0*/  LOP3.LUT R0, R16, 0x700, RZ, 0xc0, !PT ;  /* 0x0000070010007812 */ /* 0x000fc800078ec0ff */
[----:B------:R-:W-:Y:S02]  /*15f0*/  LOP3.LUT R0, R0, 0x30, R17, 0xf8, !PT ;  /* 0x0000003000007812 */ /* 0x000fe400078ef811 */
[----:B------:R-:W-:Y:S01]  /*1600*/  MOV R17, RZ ;  /* 0x000000ff00117202 */ /* 0x000fe20000000f00 */
[----:B------:R1:W-:Y:S02]  /*1610*/  LDGSTS.E.BYPASS.128 [R27+0x8000], desc[UR18][R2.64] ;  /* 0x08000000021b7fae */ /* 0x0003e4000b981812 */
[----:B-1----:R-:W-:Y:S01]  /*1620*/  IADD3 R2, PT, PT, R0, 0x8000, R19 ;  /* 0x0000800000027810 */ /* 0x002fe20007ffe013 */
[----:B------:R-:W-:Y:S01]  /*1630*/  IMAD.MOV.U32 R19, RZ, RZ, RZ ;  /* 0x000000ffff137224 */ /* 0x000fe200078e00ff */
[----:B------:R-:W-:Y:S01]  /*1640*/  MOV R3, RZ ;  /* 0x000000ff00037202 */ /* 0x000fe20000000f00 */
[----:B------:R-:W-:Y:S01]  /*1650*/  IMAD.WIDE.U32 R4, R64, R12, UR12 ;  /* 0x0000000c40047e25 */ /* 0x000fe2000f8e000c */
[----:B------:R-:W-:Y:S02]  /*1660*/  IADD3 R18, PT, PT, R2, 0x40, RZ ;  /* 0x0000004002127810 */ /* 0x000fe40007ffe0ff */
[----:B------:R-:W-:-:S02]  /*1670*/  MOV R220, R2 ;  /* 0x0000000200dc7202 */ /* 0x000fc40000000f00 */
[C---:B------:R-:W-:Y:S02]  /*1680*/  IADD3 R16, PT, PT, R2.reuse, 0x840, RZ ;  /* 0x0000084002107810 */ /* 0x040fe40007ffe0ff */
[----:B------:R-:W-:Y:S02]  /*1690*/  MOV R18, R18 ;  /* 0x0000001200127202 */ /* 0x000fe40000000f00 */
[----:B------:R-:W-:Y:S01]  /*16a0*/  MOV R16, R16 ;  /* 0x0000001000107202 */ /* 0x000fe20000000f00 */
[----:B------:R1:W-:Y:S02]  /*16b0*/  LDGSTS.E.BYPASS.128 [R65+0x8000], desc[UR18][R4.64] ;  /* 0x0800000004417fae */ /* 0x0003e4000b981812 */
[----:B-1----:R-:W-:Y:S01]  /*16c0*/  IADD3 R4, PT, PT, R2, 0x20, RZ ;  /* 0x0000002002047810 */ /* 0x002fe20007ffe0ff */
[----:B------:R-:W-:Y:S01]  /*16d0*/  IMAD.WIDE.U32 R6, R66, R13, UR12 ;  /* 0x0000000c42067e25 */ /* 0x000fe2000f8e000d */
[----:B------:R-:W-:-:S04]  /*16e0*/  MOV R5, RZ ;  /* 0x000000ff00057202 */ /* 0x000fc80000000f00 */
[----:B------:R1:W-:Y:S02]  /*16f0*/  LDGSTS.E.BYPASS.128 [R67+0x8000], desc[UR18][R6.64] ;  /* 0x0800000006437fae */ /* 0x0003e4000b981812 */
[----:B-1----:R-:W-:Y:S01]  /*1700*/  MOV R6, R4 ;  /* 0x0000000400067202 */ /* 0x002fe20000000f00 */
[----:B------:R-:W-:Y:S01]  /*1710*/  IMAD.WIDE.U32 R12, R20, R14, UR12 ;  /* 0x0000000c140c7e25 */ /* 0x000fe2000f8e000e */
[----:B------:R-:W-:-:S04]  /*1720*/  IADD3 R4, PT, PT, R2, 0x800, RZ ;  /* 0x0000080002047810 */ /* 0x000fc80007ffe0ff */
[----:B------:R-:W-:Y:S02]  /*1730*/  MOV R228, R4 ;  /* 0x0000000400e47202 */ /* 0x000fe40000000f00 */
[----:B------:R-:W-:-:S04]  /*1740*/  IADD3 R4, PT, PT, R2, 0x1000, RZ ;  /* 0x0000100002047810 */ /* 0x000fc80007ffe0ff */
[----:B------:R-:W-:Y:S01]  /*1750*/  MOV R184, R4 ;  /* 0x0000000400b87202 */ /* 0x000fe20000000f00 */
[C---:B------:R-:W-:Y:S01]  /*1760*/  VIADD R4, R2.reuse, 0x820 ;  /* 0x0000082002047836 */ /* 0x040fe20000000000 */
[----:B------:R1:W-:Y:S04]  /*1770*/  LDGSTS.E.BYPASS.128 [R21+0x8000], desc[UR18][R12.64] ;  /* 0x080000000c157fae */ /* 0x0003e8000b981812 */
[----:B------:R-:W-:Y:S02]  /*1780*/  MOV R4, R4 ;  /* 0x0000000400047202 */ /* 0x000fe40000000f00 */
[----:B-1----:R-:W-:Y:S01]  /*1790*/  IADD3 R12, PT, PT, R2, 0x1020, RZ ;  /* 0x00001020020c7810 */ /* 0x002fe20007ffe0ff */
[----:B------:R-:W-:Y:S01]  /*17a0*/  IMAD.WIDE.U32 R14, R22, R15, UR12 ;  /* 0x0000000c160e7e25 */ /* 0x000fe2000f8e000f */
[----:B------:R-:W-:-:S04]  /*17b0*/  MOV R13, RZ ;  /* 0x000000ff000d7202 */ /* 0x000fc80000000f00 */
[----:B------:R-:W-:Y:S01]  /*17c0*/  MOV R12, R12 ;  /* 0x0000000c000c7202 */ /* 0x000fe20000000f00 */
[----:B------:R1:W-:Y:S04]  /*17d0*/  LDGSTS.E.BYPASS.128 [R23+0x8000], desc[UR18][R14.64] ;  /* 0x080000000e177fae */ /* 0x0003e8000b981812 */
[----:B------:R-:W0:Y:S04]  /*17e0*/  LDGDEPBAR ;  /* 0x00000000000079af */ /* 0x000e280000000000 */
[----:B------:R-:W0:Y:S01]  /*17f0*/  LDGDEPBAR ;  /* 0x00000000000079af */ /* 0x000e220000000000 */
[----:B-1----:R-:W-:Y:S01]  /*1800*/  VIADD R14, R2, 0x2020 ;  /* 0x00002020020e7836 */ /* 0x002fe20000000000 */
[----:B------:R-:W-:-:S04]  /*1810*/  MOV R15, RZ ;  /* 0x000000ff000f7202 */ /* 0x000fc80000000f00 */
[----:B------:R-:W-:Y:S01]  /*1820*/  MOV R14, R14 ;  /* 0x0000000e000e7202 */ /* 0x000fe20000000f00 */
[----:B------:R-:W-:-:S04]  /*1830*/  DEPBAR.LE SB0, 0x0 ;  /* 0x000080000000791a */ /* 0x000fc80000000000 */
[----:B------:R-:W-:Y:S06]  /*1840*/  BAR.SYNC.DEFER_BLOCKING 0x0 ;  /* 0x0000000000007b1d */ /* 0x000fec0000010000 */
[----:B------:R-:W1:Y:S04]  /*1850*/  LDSM.16.M88.2 R220, [R220] ;  /* 0x00000000dcdc783b */ /* 0x000e680000000100 */
[----:B------:R-:W-:Y:S04]  /*1860*/  LDSM.16.M88.2 R6, [R6] ;  /* 0x000000000606783b */ /* 0x000fe80000000100 */
[----:B------:R-:W2:Y:S04]  /*1870*/  LDSM.16.M88.2 R228, [R228] ;  /* 0x00000000e4e4783b */ /* 0x000ea80000000100 */
[----:B------:R-:W3:Y:S04]  /*1880*/  LDSM.16.M88.2 R184, [R184] ;  /* 0x00000000b8b8783b */ /* 0x000ee80000000100 */
[----:B------:R-:W4:Y:S04]  /*1890*/  LDSM.16.M88.2 R4, [R4] ;  /* 0x000000000404783b */ /* 0x000f280000000100 */
[----:B------:R-:W4:Y:S04]  /*18a0*/  LDSM.16.M88.2 R12, [R12] ;  /* 0x000000000c0c783b */ /* 0x000f280000000100 */
[----:B------:R-:W-:Y:S04]  /*18b0*/  LDSM.16.M88.2 R18, [R18] ;  /* 0x000000001212783b */ /* 0x000fe80000000100 */
[----:B------:R-:W-:Y:S01]  /*18c0*/  LDSM.16.M88.2 R16, [R16] ;  /* 0x000000001010783b */ /* 0x000fe20000000100 */
[-C--:B-1----:R-:W-:Y:S08]  /*18d0*/  HMMA.16816.F32.BF16 R248, R80, R220.reuse, RZ ;  /* 0x000000dc50f8723c */ /* 0x082ff000000418ff */
[----:B------:R-:W-:Y:S08]  /*18e0*/  HMMA.16816.F32.BF16 R220, R112, R220, RZ ;  /* 0x000000dc70dc723c */ /* 0x000ff000000418ff */
[----:B--2---:R-:W-:Y:S08]  /*18f0*/  HMMA.16816.F32.BF16 R168, R80, R228, RZ ;  /* 0x000000e450a8723c */ /* 0x004ff000000418ff */
[-C--:B------:R-:W-:Y:S08]  /*1900*/  HMMA.16816.F32.BF16 R248, R84, R6.reuse, R248 ;  /* 0x0000000654f8723c */ /* 0x080ff000000418f8 */
[----:B------:R-:W-:Y:S01]  /*1910*/  HMMA.16816.F32.BF16 R220, R116, R6, R220 ;  /* 0x0000000674dc723c */ /* 0x000fe200000418dc */
[----:B------:R-:W-:-:S02]  /*1920*/  IADD3 R6, PT, PT, R2, 0x1800, RZ ;  /* 0x0000180002067810 */ /* 0x000fc40007ffe0ff */
[----:B------:R-:W-:-:S04]  /*1930*/  MOV R7, RZ ;  /* 0x000000ff00077202 */ /* 0x000fc80000000f00 */
[----:B------:R-:W-:Y:S01]  /*1940*/  MOV R60, R6 ;  /* 0x00000006003c7202 */ /* 0x000fe20000000f00 */
[----:B------:R-:W-:Y:S01]  /*1950*/  HMMA.16816.F32.BF16 R228, R112, R228, RZ ;  /* 0x000000e470e4723c */ /* 0x000fe200000418ff */
[----:B------:R-:W-:-:S04]  /*1960*/  IADD3 R6, PT, PT, R2, 0x2000, RZ ;  /* 0x0000200002067810 */ /* 0x000fc80007ffe0ff */
[----:B------:R-:W-:Y:S01]  /*1970*/  MOV R232, R6 ;  /* 0x0000000600e87202 */ /* 0x000fe20000000f00 */
[----:B------:R-:W-:Y:S01]  /*1980*/  LDSM.16.M88.2 R60, [R60] ;  /* 0x000000003c3c783b */ /* 0x000fe20000000100 */
[----:B------:R-:W-:Y:S01]  /*1990*/  IADD3 R6, PT, PT, R2, 0x1820, RZ ;  /* 0x0000182002067810 */ /* 0x000fe20007ffe0ff */
[----:B---3--:R-:W-:Y:S03]  /*19a0*/  HMMA.16816.F32.BF16 R224, R80, R184, RZ ;  /* 0x000000b850e0723c */ /* 0x008fe600000418ff */
[----:B------:R-:W1:Y:S01]  /*19b0*/  LDSM.16.M88.2 R232, [R232] ;  /* 0x00000000e8e8783b */ /* 0x000e620000000100 */
[----:B------:R-:W-:-:S04]  /*19c0*/  MOV R6, R6 ;  /* 0x0000000600067202 */ /* 0x000fc80000000f00 */
[----:B------:R-:W-:Y:S02]  /*19d0*/  HMMA.16816.F32.BF16 R184, R112, R184, RZ ;  /* 0x000000b870b8723c */ /* 0x000fe400000418ff */
[----:B------:R-:W-:Y:S06]  /*19e0*/  LDSM.16.M88.2 R6, [R6] ;  /* 0x000000000606783b */ /* 0x000fec0000000100 */
[-C--:B----4-:R-:W-:Y:S08]  /*19f0*/  HMMA.16816.F32.BF16 R168, R84, R4.reuse, R168 ;  /* 0x0000000454a8723c */ /* 0x090ff000000418a8 */
[----:B------:R-:W-:Y:S01]  /*1a00*/  HMMA.16816.F32.BF16 R228, R116, R4, R228 ;  /* 0x0000000474e4723c */ /* 0x000fe200000418e4 */
[----:B------:R2:W3:Y:S07]  /*1a10*/  LDSM.16.M88.2 R4, [R14] ;  /* 0x000000000e04783b */ /* 0x0004ee0000000100 */
[----:B------:R-:W-:Y:S01]  /*1a20*/  HMMA.16816.F32.BF16 R224, R84, R12, R224 ;  /* 0x0000000c54e0723c */ /* 0x000fe200000418e0 */
[----:B--2---:R-:W-:-:S04]  /*1a30*/  IADD3 R14, PT, PT, R2, 0x1040, RZ ;  /* 0x00001040020e7810 */ /* 0x004fc80007ffe0ff */
[----:B------:R-:W-:-:S03]  /*1a40*/  MOV R14, R14 ;  /* 0x0000000e000e7202 */ /* 0x000fc60000000f00 */
[----:B------:R-:W-:Y:S01]  /*1a50*/  HMMA.16816.F32.BF16 R184, R116, R12, R184 ;  /* 0x0000000c74b8723c */ /* 0x000fe200000418b8 */
[C---:B------:R-:W-:Y:S02]  /*1a60*/  IADD3 R12, PT, PT, R2.reuse, 0x2800, RZ ;  /* 0x00002800020c7810 */ /* 0x040fe40007ffe0ff */
[----:B------:R-:W-:Y:S01]  /*1a70*/  MOV R13, RZ ;  /* 0x000000ff000d7202 */ /* 0x000fe20000000f00 */
[----:B------:R-:W-:Y:S03]  /*1a80*/  LDSM.16.M88.2 R14, [R14] ;  /* 0x000000000e0e783b */ /* 0x000fe60000000100 */
[----:B------:R-:W-:Y:S01]  /*1a90*/  MOV R176, R12 ;  /* 0x0000000c00b07202 */ /* 0x000fe20000000f00 */
[----:B-1----:R-:W-:Y:S01]  /*1aa0*/  HMMA.16816.F32.BF16 R172, R80, R232, RZ ;  /* 0x000000e850ac723c */ /* 0x002fe200000418ff */
[----:B------:R-:W-:-:S04]  /*1ab0*/  IADD3 R12, PT, PT, R2, 0x1840, RZ ;  /* 0x00001840020c7810 */ /* 0x000fc80007ffe0ff */
[----:B------:R-:W1:Y:S01]  /*1ac0*/  LDSM.16.M88.2 R176, [R176] ;  /* 0x00000000b0b0783b */ /* 0x000e620000000100 */
[----:B------:R-:W-:Y:S02]  /*1ad0*/  MOV R12, R12 ;  /* 0x0000000c000c7202 */ /* 0x000fe40000000f00 */
[----:B------:R-:W-:Y:S04]  /*1ae0*/  HMMA.16816.F32.BF16 R232, R112, R232, RZ ;  /* 0x000000e870e8723c */ /* 0x000fe800000418ff */
[----:B------:R-:W-:Y:S04]  /*1af0*/  LDSM.16.M88.2 R12, [R12] ;  /* 0x000000000c0c783b */ /* 0x000fe80000000100 */
[----:B------:R-:W-:Y:S08]  /*1b00*/  HMMA.16816.F32.BF16 R180, R80, R60, RZ ;  /* 0x0000003c50b4723c */ /* 0x000ff000000418ff */
[-C--:B---3--:R-:W-:Y:S08]  /*1b10*/  HMMA.16816.F32.BF16 R172, R84, R4.reuse, R172 ;  /* 0x0000000454ac723c */ /* 0x088ff000000418ac */
[----:B------:R-:W-:Y:S01]  /*1b20*/  HMMA.16816.F32.BF16 R232, R116, R4, R232 ;  /* 0x0000000474e8723c */ /* 0x000fe200000418e8 */
[----:B------:R-:W-:-:S02]  /*1b30*/  IADD3 R4, PT, PT, R2, 0x2820, RZ ;  /* 0x0000282002047810 */ /* 0x000fc40007ffe0ff */
[----:B------:R-:W-:-:S04]  /*1b40*/  MOV R5, RZ ;  /* 0x000000ff00057202 */ /* 0x000fc80000000f00 */
[----:B------:R-:W-:Y:S01]  /*1b50*/  MOV R236, R4 ;  /* 0x0000000400ec7202 */ /* 0x000fe20000000f00 */
[----:B------:R-:W-:Y:S01]  /*1b60*/  HMMA.16816.F32.BF16 R60, R112, R60, RZ ;  /* 0x0000003c703c723c */ /* 0x000fe200000418ff */
[----:B------:R-:W-:-:S04]  /*1b70*/  IADD3 R4, PT, PT, R2, 0x2840, RZ ;  /* 0x0000284002047810 */ /* 0x000fc80007ffe0ff */
[----:B------:R-:W2:Y:S01]  /*1b80*/  LDSM.16.M88.2 R236, [R236] ;  /* 0x00000000ecec783b */ /* 0x000ea20000000100 */
[----:B------:R-:W-:Y:S02]  /*1b90*/  MOV R4, R4 ;  /* 0x0000000400047202 */ /* 0x000fe40000000f00 */
[-C--:B-1----:R-:W-:Y:S04]  /*1ba0*/  HMMA.16816.F32.BF16 R48, R80, R176.reuse, RZ ;  /* 0x000000b05030723c */ /* 0x082fe800000418ff */
[----:B------:R-:W1:Y:S04]  /*1bb0*/  LDSM.16.M88.2 R4, [R4] ;  /* 0x000000000404783b */ /* 0x000e680000000100 */
[----:B------:R-:W-:Y:S08]  /*1bc0*/  HMMA.16816.F32.BF16 R176, R112, R176, RZ ;  /* 0x000000b070b0723c */ /* 0x000ff000000418ff */
[-C--:B------:R-:W-:Y:S08]  /*1bd0*/  HMMA.16816.F32.BF16 R180, R84, R6.reuse, R180 ;  /* 0x0000000654b4723c */ /* 0x080ff000000418b4 */
[----:B------:R-:W-:Y:S01]  /*1be0*/  HMMA.16816.F32.BF16 R60, R116, R6, R60 ;  /* 0x00000006743c723c */ /* 0x000fe2000004183c */
[----:B------:R-:W-:Y:S01]  /*1bf0*/  IMAD.MOV.U32 R7, RZ, RZ, RZ ;  /* 0x000000ffff077224 */ /* 0x000fe200078e00ff */
[----:B------:R-:W-:-:S04]  /*1c00*/  IADD3 R6, PT, PT, R2, 0x2040, RZ ;  /* 0x0000204002067810 */ /* 0x000fc80007ffe0ff */
[----:B------:R-:W-:Y:S02]  /*1c10*/  MOV R6, R6 ;  /* 0x0000000600067202 */ /* 0x000fe40000000f00 */
[----:B------:R-:W-:Y:S04]  /*1c20*/  HMMA.16816.F32.BF16 R248, R88, R18, R248 ;  /* 0x0000001258f8723c */ /* 0x000fe800000418f8 */
[----:B------:R-:W3:Y:S04]  /*1c30*/  LDSM.16.M88.2 R6, [R6] ;  /* 0x000000000606783b */ /* 0x000ee80000000100 */
[-C--:B--2---:R-:W-:Y:S08]  /*1c40*/  HMMA.16816.F32.BF16 R48, R84, R236.reuse, R48 ;  /* 0x000000ec5430723c */ /* 0x084ff00000041830 */
[----:B------:R-:W-:Y:S01]  /*1c50*/  HMMA.16816.F32.BF16 R176, R116, R236, R176 ;  /* 0x000000ec74b0723c */ /* 0x000fe200000418b0 */
[----:B------:R-:W-:-:S02]  /*1c60*/  IADD3 R236, PT, PT, R2, 0x60, RZ ;  /* 0x0000006002ec7810 */ /* 0x000fc40007ffe0ff */
[----:B------:R-:W-:-:S04]  /*1c70*/  MOV R237, RZ ;  /* 0x000000ff00ed7202 */ /* 0x000fc80000000f00 */
[----:B------:R-:W-:Y:S01]  /*1c80*/  MOV R236, R236 ;  /* 0x000000ec00ec7202 */ /* 0x000fe20000000f00 */
[----:B------:R-:W-:Y:S01]  /*1c90*/  HMMA.16816.F32.BF16 R220, R120, R18, R220 ;  /* 0x0000001278dc723c */ /* 0x000fe200000418dc */
[C---:B------:R-:W-:Y:S02]  /*1ca0*/  IADD3 R18, PT, PT, R2.reuse, 0x860, RZ ;  /* 0x0000086002127810 */ /* 0x040fe40007ffe0ff */
[----:B------:R-:W-:Y:S02]  /*1cb0*/  MOV R19, RZ ;  /* 0x000000ff00137202 */ /* 0x000fe40000000f00 */
[----:B------:R-:W2:Y:S02]  /*1cc0*/  LDSM.16.M88.2 R236, [R236] ;  /* 0x00000000ecec783b */ /* 0x000ea40000000100 */
[----:B------:R-:W-:Y:S01]  /*1cd0*/  MOV R18, R18 ;  /* 0x0000001200127202 */ /* 0x000fe20000000f00 */
[-C--:B------:R-:W-:Y:S05]  /*1ce0*/  HMMA.16816.F32.BF16 R168, R88, R16.reuse, R168 ;  /* 0x0000001058a8723c */ /* 0x080fea00000418a8 */
[----:B------:R-:W4:Y:S03]  /*1cf0*/  LDSM.16.M88.2 R18, [R18] ;  /* 0x000000001212783b */ /* 0x000f260000000100 */
[----:B------:R-:W-:Y:S01]  /*1d00*/  HMMA.16816.F32.BF16 R228, R120, R16, R228 ;  /* 0x0000001078e4723c */ /* 0x000fe200000418e4 */
[----:B------:R-:W-:Y:S01]  /*1d10*/  VIADD R16, R2, 0x1060 ;  /* 0x0000106002107836 */ /* 0x000fe20000000000 */
[----:B------:R-:W-:-:S04]  /*1d20*/  MOV R17, RZ ;  /* 0x000000ff00117202 */ /* 0x000fc80000000f00 */
[----:B------:R-:W-:Y:S02]  /*1d30*/  MOV R16, R16 ;  /* 0x0000001000107202 */ /* 0x000fe40000000f00 */
[-C--:B-1----:R-:W-:Y:S04]  /*1d40*/  HMMA.16816.F32.BF16 R48, R88, R4.reuse, R48 ;  /* 0x000000045830723c */ /* 0x082fe80000041830 */
[----:B------:R-:W1:Y:S04]  /*1d50*/  LDSM.16.M88.2 R16, [R16] ;  /* 0x000000001010783b */ /* 0x000e680000000100 */
[----:B------:R-:W-:Y:S01]  /*1d60*/  HMMA.16816.F32.BF16 R176, R120, R4, R176 ;  /* 0x0000000478b0723c */ /* 0x000fe200000418b0 */
[----:B------:R-:W-:-:S02]  /*1d70*/  IADD3 R4, PT, PT, R2, 0x80, RZ ;  /* 0x0000008002047810 */ /* 0x000fc40007ffe0ff */
[----:B------:R-:W-:-:S04]  /*1d80*/  MOV R5, RZ ;  /* 0x000000ff00057202 */ /* 0x000fc80000000f00 */
[----:B------:R-:W-:Y:S01]  /*1d90*/  MOV R4, R4 ;  /* 0x0000000400047202 */ /* 0x000fe20000000f00 */
[-C--:B------:R-:W-:Y:S05]  /*1da0*/  HMMA.16816.F32.BF16 R224, R88, R14.reuse, R224 ;  /* 0x0000000e58e0723c */ /* 0x080fea00000418e0 */
[----:B------:R-:W1:Y:S03]  /*1db0*/  LDSM.16.M88.2 R4, [R4] ;  /* 0x000000000404783b */ /* 0x000e660000000100 */
        /* <DEDUP_REMOVED lines=10> */
[-C--:B---3--:R-:W-:Y:S05]  /*1e60*/  HMMA.16816.F32.BF16 R172, R88, R6.reuse, R172 ;  /* 0x0000000658ac723c */ /* 0x088fea00000418ac */
[----:B------:R-:W3:Y:S03]  /*1e70*/  LDSM.16.M88.2 R12, [R12] ;  /* 0x000000000c0c783b */ /* 0x000ee60000000100 */
[----:B------:R-:W-:Y:S01]  /*1e80*/  HMMA.16816.F32.BF16 R232, R120, R6, R232 ;  /* 0x0000000678e8723c */ /* 0x000fe200000418e8 */
[----:B------:R-:W-:Y:S01]  /*1e90*/  IMAD.MOV.U32 R7, RZ, RZ, RZ ;  /* 0x000000ffff077224 */ /* 0x000fe200078e00ff */
[----:B------:R-:W-:-:S04]  /*1ea0*/  IADD3 R6, PT, PT, R2, 0x2860, RZ ;  /* 0x0000286002067810 */ /* 0x000fc80007ffe0ff */
[----:B------:R-:W-:Y:S02]  /*1eb0*/  MOV R6, R6 ;  /* 0x0000000600067202 */ /* 0x000fe40000000f00 */
[-C--:B--2---:R-:W-:Y:S04]  /*1ec0*/  HMMA.16816.F32.BF16 R248, R92, R236.reuse, R248 ;  /* 0x000000ec5cf8723c */ /* 0x084fe800000418f8 */
[----:B------:R-:W2:Y:S04]  /*1ed0*/  LDSM.16.M88.2 R6, [R6] ;  /* 0x000000000606783b */ /* 0x000ea80000000100 */
[----:B------:R-:W-:Y:S01]  /*1ee0*/  HMMA.16816.F32.BF16 R220, R124, R236, R220 ;  /* 0x000000ec7cdc723c */ /* 0x000fe200000418dc */
[----:B------:R-:W-:-:S02]  /*1ef0*/  IADD3 R236, PT, PT, R2, 0x880, RZ ;  /* 0x0000088002ec7810 */ /* 0x000fc40007ffe0ff */
[----:B------:R-:W-:-:S04]  /*1f00*/  MOV R237, RZ ;  /* 0x000000ff00ed7202 */ /* 0x000fc80000000f00 */
[----:B------:R-:W-:Y:S01]  /*1f10*/  MOV R236, R236 ;  /* 0x000000ec00ec7202 */ /* 0x000fe20000000f00 */
[-C--:B----4-:R-:W-:Y:S05]  /*1f20*/  HMMA.16816.F32.BF16 R168, R92, R18.reuse, R168 ;  /* 0x000000125ca8723c */ /* 0x090fea00000418a8 */
        /* <DEDUP_REMOVED lines=26> */
[----:B------:R-:W-:-:S02]  /*20d0*/  IADD3 R12, PT, PT, R2, 0x2880, RZ ;  /* 0x00002880020c7810 */ /* 0x000fc40007ffe0ff */
[----:B------:R-:W-:-:S04]  /*20e0*/  MOV R13, RZ ;  /* 0x000000ff000d7202 */ /* 0x000fc80000000f00 */
[----:B------:R-:W-:Y:S01]  /*20f0*/  MOV R12, R12 ;  /* 0x0000000c000c7202 */ /* 0x000fe20000000f00 */
[-C--:B--2---:R-:W-:Y:S05]  /*2100*/  HMMA.16816.F32.BF16 R48, R92, R6.reuse, R48 ;  /* 0x000000065c30723c */ /* 0x084fea0000041830 */
[----:B------:R-:W2:Y:S03]  /*2110*/  LDSM.16.M88.2 R12, [R12] ;  /* 0x000000000c0c783b */ /* 0x000ea60000000100 */
        /* <DEDUP_REMOVED lines=11> */
[----:B------:R-:W-:Y:S04]  /*21d0*/  LDSM.16.M88.2 R236, [R236] ;  /* 0x00000000ecec783b */ /* 0x000fe80000000100 */
[----:B------:R-:W-:Y:S08]  /*21e0*/  HMMA.16816.F32.BF16 R184, R128, R18, R184 ;  /* 0x0000001280b8723c */ /* 0x000ff000000418b8 */
[-C--:B------:R-:W-:Y:S08]  /*21f0*/  HMMA.16816.F32.BF16 R180, R96, R16.reuse, R180 ;  /* 0x0000001060b4723c */ /* 0x080ff000000418b4 */
[----:B------:R-:W-:Y:S08]  /*2200*/  HMMA.16816.F32.BF16 R60, R128, R16, R60 ;  /* 0x00000010803c723c */ /* 0x000ff0000004183c */
[----:B------:R-:W-:Y:S01]  /*2210*/  HMMA.16816.F32.BF16 R16, R100, R4, R168 ;  /* 0x000000046410723c */ /* 0x000fe200000418a8 */
[----:B------:R-:W-:-:S02]  /*2220*/  IADD3 R170, PT, PT, R2, 0x18a0, RZ ;  /* 0x000018a002aa7810 */ /* 0x000fc40007ffe0ff */
[----:B------:R-:W-:Y:S02]  /*2230*/  MOV R171, RZ ;  /* 0x000000ff00ab7202 */ /* 0x000fe40000000f00 */
[----:B------:R-:W-:Y:S02]  /*2240*/  IADD3 R168, PT, PT, R2, 0x20a0, RZ ;  /* 0x000020a002a87810 */ /* 0x000fe40007ffe0ff */
[----:B------:R-:W-:Y:S01]  /*2250*/  MOV R169, RZ ;  /* 0x000000ff00a97202 */ /* 0x000fe20000000f00 */
[----:B---3--:R-:W-:Y:S01]  /*2260*/  HMMA.16816.F32.BF16 R172, R96, R14, R172 ;  /* 0x0000000e60ac723c */ /* 0x008fe200000418ac */
[----:B------:R-:W-:Y:S02]  /*2270*/  MOV R170, R170 ;  /* 0x000000aa00aa7202 */ /* 0x000fe40000000f00 */
[----:B------:R-:W-:-:S04]  /*2280*/  MOV R168, R168 ;  /* 0x000000a800a87202 */ /* 0x000fc80000000f00 */
[----:B------:R-:W1:Y:S01]  /*2290*/  LDSM.16.M88.2 R170, [R170] ;  /* 0x00000000aaaa783b */ /* 0x000e620000000100 */
[----:B------:R-:W-:Y:S01]  /*22a0*/  HMMA.16816.F32.BF16 R232, R128, R14, R232 ;  /* 0x0000000e80e8723c */ /* 0x000fe200000418e8 */
[C---:B------:R-:W-:Y:S02]  /*22b0*/  IADD3 R14, PT, PT, R2.reuse, 0x3000, RZ ;  /* 0x00003000020e7810 */ /* 0x040fe40007ffe0ff */
[----:B------:R-:W-:Y:S01]  /*22c0*/  MOV R15, RZ ;  /* 0x000000ff000f7202 */ /* 0x000fe20000000f00 */
[----:B------:R-:W3:Y:S03]  /*22d0*/  LDSM.16.M88.2 R168, [R168] ;  /* 0x00000000a8a8783b */ /* 0x000ee60000000100 */
[----:B------:R-:W-:Y:S01]  /*22e0*/  MOV R14, R14 ;  /* 0x0000000e000e7202 */ /* 0x000fe20000000f00 */
[----:B------:R-:W-:Y:S01]  /*22f0*/  HMMA.16816.F32.BF16 R228, R132, R4, R228 ;  /* 0x0000000484e4723c */ /* 0x000fe200000418e4 */
[----:B------:R-:W-:Y:S01]  /*2300*/  VIADD R4, R2, 0x28a0 ;  /* 0x000028a002047836 */ /* 0x000fe20000000000 */
[----:B------:R-:W-:-:S03]  /*2310*/  MOV R5, RZ ;  /* 0x000000ff00057202 */ /* 0x000fc60000000f00 */
[----:B------:R-:W3:Y:S03]  /*2320*/  LDSM.16.M88.2 R14, [R14] ;  /* 0x000000000e0e783b */ /* 0x000ee60000000100 */
[-C--:B--2---:R-:W-:Y:S08]  /*2330*/  HMMA.16816.F32.BF16 R48, R96, R12.reuse, R48 ;  /* 0x0000000c6030723c */ /* 0x084ff00000041830 */
[----:B------:R-:W-:Y:S01]  /*2340*/  HMMA.16816.F32.BF16 R176, R128, R12, R176 ;  /* 0x0000000c80b0723c */ /* 0x000fe200000418b0 */
[----:B------:R-:W-:-:S02]  /*2350*/  MOV R12, R4 ;  /* 0x00000004000c7202 */ /* 0x000fc40000000f00 */
[----:B------:R-:W-:-:S04]  /*2360*/  IADD3 R4, PT, PT, R2, 0xc0, RZ ;  /* 0x000000c002047810 */ /* 0x000fc80007ffe0ff */
[----:B------:R-:W-:Y:S01]  /*2370*/  MOV R5, R4 ;  /* 0x0000000400057202 */ /* 0x000fe20000000f00 */
[-C--:B----4-:R-:W-:Y:S01]  /*2380*/  HMMA.16816.F32.BF16 R248, R100, R6.reuse, R248 ;  /* 0x0000000664f8723c */ /* 0x090fe200000418f8 */
[----:B------:R-:W2:Y:S07]  /*2390*/  LDSM.16.M88.2 R12, [R12] ;  /* 0x000000000c0c783b */ /* 0x000eae0000000100 */
[----:B------:R-:W-:Y:S01]  /*23a0*/  HMMA.16816.F32.BF16 R220, R132, R6, R220 ;  /* 0x0000000684dc723c */ /* 0x000fe200000418dc */
[----:B------:R-:W-:-:S02]  /*23b0*/  IADD3 R6, PT, PT, R2, 0x3020, RZ ;  /* 0x0000302002067810 */ /* 0x000fc40007ffe0ff */
[----:B------:R-:W-:-:S04]  /*23c0*/  MOV R7, RZ ;  /* 0x000000ff00077202 */ /* 0x000fc80000000f00 */
[----:B------:R-:W-:Y:S01]  /*23d0*/  MOV R4, R6 ;  /* 0x0000000600047202 */ /* 0x000fe20000000f00 */
[-C--:B-1----:R-:W-:Y:S01]  /*23e0*/  HMMA.16816.F32.BF16 R180, R100, R170.reuse, R180 ;  /* 0x000000aa64b4723c */ /* 0x082fe200000418b4 */
[----:B------:R-:W-:Y:S04]  /*23f0*/  LDSM.16.M88.2 R6, [R5] ;  /* 0x000000000506783b */ /* 0x000fe80000000100 */
[----:B------:R-:W1:Y:S03]  /*2400*/  LDSM.16.M88.2 R4, [R4] ;  /* 0x000000000404783b */ /* 0x000e660000000100 */
[----:B------:R-:W-:Y:S08]  /*2410*/  HMMA.16816.F32.BF16 R60, R132, R170, R60 ;  /* 0x000000aa843c723c */ /* 0x000ff0000004183c */
[C---:B---3--:R-:W-:Y:S08]  /*2420*/  HMMA.16816.F32.BF16 R172, R100.reuse, R168, R172 ;  /* 0x000000a864ac723c */ /* 0x048ff000000418ac */
[-C--:B------:R-:W-:Y:S08]  /*2430*/  HMMA.16816.F32.BF16 R224, R100, R236.reuse, R224 ;  /* 0x000000ec64e0723c */ /* 0x080ff000000418e0 */
[C---:B------:R-:W-:Y:S08]  /*2440*/  HMMA.16816.F32.BF16 R184, R132.reuse, R236, R184 ;  /* 0x000000ec84b8723c */ /* 0x040ff000000418b8 */
[----:B------:R-:W-:Y:S08]  /*2450*/  HMMA.16816.F32.BF16 R168, R132, R168, R232 ;  /* 0x000000a884a8723c */ /* 0x000ff000000418e8 */
[-C--:B------:R-:W-:Y:S08]  /*2460*/  HMMA.16816.F32.BF16 R232, R80, R14.reuse, RZ ;  /* 0x0000000e50e8723c */ /* 0x080ff000000418ff */
[----:B------:R-:W-:Y:S08]  /*2470*/  HMMA.16816.F32.BF16 R236, R112, R14, RZ ;  /* 0x0000000e70ec723c */ /* 0x000ff000000418ff */
[----:B--2---:R-:W-:Y:S08]  /*2480*/  HMMA.16816.F32.BF16 R48, R100, R12, R48 ;  /* 0x0000000c6430723c */ /* 0x004ff00000041830 */
[-C--:B-1----:R-:W-:Y:S08]  /*2490*/  HMMA.16816.F32.BF16 R232, R84, R4.reuse, R232 ;  /* 0x0000000454e8723c */ /* 0x082ff000000418e8 */
[----:B------:R-:W-:Y:S01]  /*24a0*/  HMMA.16816.F32.BF16 R244, R116, R4, R236 ;  /* 0x0000000474f4723c */ /* 0x000fe200000418ec */
[----:B------:R-:W-:-:S02]  /*24b0*/  IADD3 R4, PT, PT, R2, 0x3040, RZ ;  /* 0x0000304002047810 */ /* 0x000fc40007ffe0ff */
[----:B------:R-:W-:-:S05]  /*24c0*/  MOV R5, RZ ;  /* 0x000000ff00057202 */ /* 0x000fca0000000f00 */
[----:B------:R-:W-:Y:S01]  /*24d0*/  HMMA.16816.F32.BF16 R176, R132, R12, R176 ;  /* 0x0000000c84b0723c */ /* 0x000fe200000418b0 */
[----:B------:R-:W-:Y:S02]  /*24e0*/  MOV R12, R4 ;  /* 0x00000004000c7202 */ /* 0x000fe40000000f00 */
[----:B------:R-:W-:-:S04]  /*24f0*/  IADD3 R4, PT, PT, R2, 0x8c0, RZ ;  /* 0x000008c002047810 */ /* 0x000fc80007ffe0ff */
[----:B------:R-:W-:Y:S01]  /*2500*/  MOV R5, R4 ;  /* 0x0000000400057202 */ /* 0x000fe20000000f00 */
[-C--:B------:R-:W-:Y:S01]  /*2510*/  HMMA.16816.F32.BF16 R248, R104, R6.reuse, R248 ;  /* 0x0000000668f8723c */ /* 0x080fe200000418f8 */
[----:B------:R-:W1:Y:S07]  /*2520*/  LDSM.16.M88.2 R12, [R12] ;  /* 0x000000000c0c783b */ /* 0x000e6e0000000100 */
[----:B------:R-:W-:Y:S01]  /*2530*/  HMMA.16816.F32.BF16 R220, R136, R6, R220 ;  /* 0x0000000688dc723c */ /* 0x000fe200000418dc */
[----:B------:R-:W-:Y:S01]  /*2540*/  VIADD R6, R2, 0x10c0 ;  /* 0x000010c002067836 */ /* 0x000fe20000000000 */
[----:B------:R-:W-:-:S04]  /*2550*/  MOV R7, RZ ;  /* 0x000000ff00077202 */ /* 0x000fc80000000f00 */
[----:B------:R-:W-:Y:S02]  /*2560*/  MOV R4, R6 ;  /* 0x0000000600047202 */ /* 0x000fe40000000f00 */
[----:B------:R-:W2:Y:S04]  /*2570*/  LDSM.16.M88.2 R6, [R5] ;  /* 0x000000000506783b */ /* 0x000ea80000000100 */
[----:B------:R-:W3:Y:S01]  /*2580*/  LDSM.16.M88.2 R4, [R4] ;  /* 0x000000000404783b */ /* 0x000ee20000000100 */
[-C--:B-1----:R-:W-:Y:S08]  /*2590*/  HMMA.16816.F32.BF16 R236, R88, R12.reuse, R232 ;  /* 0x0000000c58ec723c */ /* 0x082ff000000418e8 */
[----:B------:R-:W-:Y:S08]  /*25a0*/  HMMA.16816.F32.BF16 R244, R120, R12, R244 ;  /* 0x0000000c78f4723c */ /* 0x000ff000000418f4 */
[C---:B--2---:R-:W-:Y:S08]  /*25b0*/  HMMA.16816.F32.BF16 R16, R104.reuse, R6, R16 ;  /* 0x000000066810723c */ /* 0x044ff00000041810 */
[-C--:B---3--:R-:W-:Y:S08]  /*25c0*/  HMMA.16816.F32.BF16 R224, R104, R4.reuse, R224 ;  /* 0x0000000468e0723c */ /* 0x088ff000000418e0 */
[----:B------:R-:W-:Y:S01]  /*25d0*/  HMMA.16816.F32.BF16 R184, R136, R4, R184 ;  /* 0x0000000488b8723c */ /* 0x000fe200000418b8 */
[----:B------:R-:W-:-:S02]  /*25e0*/  IADD3 R4, PT, PT, R2, 0x3060, RZ ;  /* 0x0000306002047810 */ /* 0x000fc40007ffe0ff */
[----:B------:R-:W-:-:S04]  /*25f0*/  MOV R5, RZ ;  /* 0x000000ff00057202 */ /* 0x000fc80000000f00 */
[----:B------:R-:W-:Y:S01]  /*2600*/  MOV R12, R4 ;  /* 0x00000004000c7202 */ /* 0x000fe20000000f00 */
[----:B------:R-:W-:Y:S01]  /*2610*/  HMMA.16816.F32.BF16 R228, R136, R6, R228 ;  /* 0x0000000688e4723c */ /* 0x000fe200000418e4 */
[C---:B------:R-:W-:Y:S02]  /*2620*/  IADD3 R4, PT, PT, R2.reuse, 0x18c0, RZ ;  /* 0x000018c002047810 */ /* 0x040fe40007ffe0ff */
[----:B------:R-:W-:Y:S02]  /*2630*/  IADD3 R6, PT, PT, R2, 0x20c0, RZ ;  /* 0x000020c002067810 */ /* 0x000fe40007ffe0ff */
[----:B------:R-:W-:Y:S01]  /*2640*/  MOV R7, RZ ;  /* 0x000000ff00077202 */ /* 0x000fe20000000f00 */
[----:B------:R-:W1:Y:S01]  /*2650*/  LDSM.16.M88.2 R12, [R12] ;  /* 0x000000000c0c783b */ /* 0x000e620000000100 */
[----:B------:R-:W-:Y:S02]  /*2660*/  MOV R5, R4 ;  /* 0x0000000400057202 */ /* 0x000fe40000000f00 */
[----:B------:R-:W-:-:S03]  /*2670*/  MOV R4, R6 ;  /* 0x0000000600047202 */ /* 0x000fc60000000f00 */
[----:B------:R-:W-:Y:S04]  /*2680*/  LDSM.16.M88.2 R6, [R5] ;  /* 0x000000000506783b */ /* 0x000fe80000000100 */
[----:B------:R-:W2:Y:S01]  /*2690*/  LDSM.16.M88.2 R4, [R4] ;  /* 0x000000000404783b */ /* 0x000ea20000000100 */
[-C--:B-1----:R-:W-:Y:S08]  /*26a0*/  HMMA.16816.F32.BF16 R236, R92, R12.reuse, R236 ;  /* 0x0000000c5cec723c */ /* 0x082ff000000418ec */
[----:B------:R-:W-:Y:S08]  /*26b0*/  HMMA.16816.F32.BF16 R244, R124, R12, R244 ;  /* 0x0000000c7cf4723c */ /* 0x000ff000000418f4 */
[-C--:B--2---:R-:W-:Y:S08]  /*26c0*/  HMMA.16816.F32.BF16 R172, R104, R4.reuse, R172 ;  /* 0x0000000468ac723c */ /* 0x084ff000000418ac */
[----:B------:R-:W-:Y:S01]  /*26d0*/  HMMA.16816.F32.BF16 R168, R136, R4, R168 ;  /* 0x0000000488a8723c */ /* 0x000fe200000418a8 */
[----:B------:R-:W-:Y:S01]  /*26e0*/  IMAD.MOV.U32 R5, RZ, RZ, RZ ;  /* 0x000000ffff057224 */ /* 0x000fe200078e00ff */
[----:B------:R-:W-:-:S04]  /*26f0*/  IADD3 R4, PT, PT, R2, 0x3080, RZ ;  /* 0x0000308002047810 */ /* 0x000fc80007ffe0ff */
[----:B------:R-:W-:Y:S02]  /*2700*/  MOV R12, R4 ;  /* 0x00000004000c7202 */ /* 0x000fe40000000f00 */
[C---:B------:R-:W-:Y:S01]  /*2710*/  IADD3 R4, PT, PT, R2.reuse, 0x28c0, RZ ;  /* 0x000028c002047810 */ /* 0x040fe20007ffe0ff */
[-C--:B------:R-:W-:Y:S03]  /*2720*/  HMMA.16816.F32.BF16 R180, R104, R6.reuse, R180 ;  /* 0x0000000668b4723c */ /* 0x080fe600000418b4 */
[----:B------:R-:W-:Y:S01]  /*2730*/  MOV R4, R4 ;  /* 0x0000000400047202 */ /* 0x000fe20000000f00 */
[----:B------:R-:W1:Y:S04]  /*2740*/  LDSM.16.M88.2 R12, [R12] ;  /* 0x000000000c0c783b */ /* 0x000e680000000100 */
[----:B------:R-:W-:Y:S01]  /*2750*/  HMMA.16816.F32.BF16 R60, R136, R6, R60 ;  /* 0x00000006883c723c */ /* 0x000fe2000004183c */
[----:B------:R-:W-:-:S02]  /*2760*/  IADD3 R6, PT, PT, R2, 0xe0, RZ ;  /* 0x000000e002067810 */ /* 0x000fc40007ffe0ff */
[----:B------:R-:W-:-:S04]  /*2770*/  MOV R7, RZ ;  /* 0x000000ff00077202 */ /* 0x000fc80000000f00 */
[----:B------:R-:W-:Y:S02]  /*2780*/  MOV R5, R6 ;  /* 0x0000000600057202 */ /* 0x000fe40000000f00 */
[----:B------:R-:W2:Y:S04]  /*2790*/  LDSM.16.M88.2 R6, [R4] ;  /* 0x000000000406783b */ /* 0x000ea80000000100 */
[----:B------:R-:W3:Y:S01]  /*27a0*/  LDSM.16.M88.2 R4, [R5] ;  /* 0x000000000504783b */ /* 0x000ee20000000100 */
[-C--:B-1----:R-:W-:Y:S08]  /*27b0*/  HMMA.16816.F32.BF16 R236, R96, R12.reuse, R236 ;  /* 0x0000000c60ec723c */ /* 0x082ff000000418ec */
[----:B------:R-:W-:Y:S08]  /*27c0*/  HMMA.16816.F32.BF16 R244, R128, R12, R244 ;  /* 0x0000000c80f4723c */ /* 0x000ff000000418f4 */
[-C--:B--2---:R-:W-:Y:S08]  /*27d0*/  HMMA.16816.F32.BF16 R48, R104, R6.reuse, R48 ;  /* 0x000000066830723c */ /* 0x084ff00000041830 */
[----:B------:R-:W-:Y:S01]  /*27e0*/  HMMA.16816.F32.BF16 R176, R136, R6, R176 ;  /* 0x0000000688b0723c */ /* 0x000fe200000418b0 */
[----:B------:R-:W-:Y:S01]  /*27f0*/  IMAD.MOV.U32 R7, RZ, RZ, RZ ;  /* 0x000000ffff077224 */ /* 0x000fe200078e00ff */
[----:B------:R-:W-:-:S04]  /*2800*/  IADD3 R6, PT, PT, R2, 0x10e0, RZ ;  /* 0x000010e002067810 */ /* 0x000fc80007ffe0ff */
[----:B------:R-:W-:Y:S02]  /*2810*/  MOV R12, R6 ;  /* 0x00000006000c7202 */ /* 0x000fe40000000f00 */
[-C--:B---3--:R-:W-:Y:S04]  /*2820*/  HMMA.16816.F32.BF16 R248, R108, R4.reuse, R248 ;  /* 0x000000046cf8723c */ /* 0x088fe800000418f8 */
[----:B------:R-:W1:Y:S04]  /*2830*/  LDSM.16.M88.2 R12, [R12] ;  /* 0x000000000c0c783b */ /* 0x000e680000000100 */
[----:B------:R-:W-:Y:S01]  /*2840*/  HMMA.16816.F32.BF16 R220, R140, R4, R220 ;  /* 0x000000048cdc723c */ /* 0x000fe200000418dc */
[----:B------:R-:W-:-:S02]  /*2850*/  IADD3 R4, PT, PT, R2, 0x30a0, RZ ;  /* 0x000030a002047810 */ /* 0x000fc40007ffe0ff */
[----:B------:R-:W-:-:S04]  /*2860*/  MOV R5, RZ ;  /* 0x000000ff00057202 */ /* 0x000fc80000000f00 */
[----:B------:R-:W-:Y:S02]  /*2870*/  MOV R0, R4 ;  /* 0x0000000400007202 */ /* 0x000fe40000000f00 */
[----:B------:R-:W-:-:S04]  /*2880*/  IADD3 R4, PT, PT, R2, 0x8e0, RZ ;  /* 0x000008e002047810 */ /* 0x000fc80007ffe0ff */
[----:B------:R-:W-:Y:S02]  /*2890*/  MOV R14, R4 ;  /* 0x00000004000e7202 */ /* 0x000fe40000000f00 */
[----:B------:R2:W3:Y:S04]  /*28a0*/  LDSM.16.M88.2 R4, [R0] ;  /* 0x000000000004783b */ /* 0x0004e80000000100 */
[----:B------:R-:W4:Y:S01]  /*28b0*/  LDSM.16.M88.2 R14, [R14] ;  /* 0x000000000e0e783b */ /* 0x000f220000000100 */
[-C--:B-1----:R-:W-:Y:S08]  /*28c0*/  HMMA.16816.F32.BF16 R224, R108, R12.reuse, R224 ;  /* 0x0000000c6ce0723c */ /* 0x082ff000000418e0 */
[----:B------:R-:W-:Y:S01]  /*28d0*/  HMMA.16816.F32.BF16 R184, R140, R12, R184 ;  /* 0x0000000c8cb8723c */ /* 0x000fe200000418b8 */
[----:B------:R-:W-:-:S02]  /*28e0*/  IADD3 R12, PT, PT, R2, 0x30c0, RZ ;  /* 0x000030c0020c7810 */ /* 0x000fc40007ffe0ff */
[----:B------:R-:W-:-:S04]  /*28f0*/  MOV R13, RZ ;  /* 0x000000ff000d7202 */ /* 0x000fc80000000f00 */
[----:B--2---:R-:W-:Y:S02]  /*2900*/  MOV R0, R12 ;  /* 0x0000000c00007202 */ /* 0x004fe40000000f00 */
[----:B------:R-:W-:Y:S01]  /*2910*/  IADD3 R12, PT, PT, R2, 0x18e0, RZ ;  /* 0x000018e0020c7810 */ /* 0x000fe20007ffe0ff */
[----:B---3--:R-:W-:Y:S03]  /*2920*/  HMMA.16816.F32.BF16 R236, R100, R4, R236 ;  /* 0x0000000464ec723c */ /* 0x008fe600000418ec */
[----:B------:R-:W-:-:S05]  /*2930*/  MOV R12, R12 ;  /* 0x0000000c000c7202 */ /* 0x000fca0000000f00 */
[----:B------:R-:W-:Y:S01]  /*2940*/  HMMA.16816.F32.BF16 R244, R132, R4, R244 ;  /* 0x0000000484f4723c */ /* 0x000fe200000418f4 */
[----:B------:R-:W1:Y:S07]  /*2950*/  LDSM.16.M88.2 R12, [R12] ;  /* 0x000000000c0c783b */ /* 0x000e6e0000000100 */
[----:B----4-:R-:W-:Y:S01]  /*2960*/  HMMA.16816.F32.BF16 R4, R108, R14, R16 ;  /* 0x0000000e6c04723c */ /* 0x010fe20000041810 */
[----:B------:R-:W-:Y:S02]  /*2970*/  IADD3 R18, PT, PT, R2, 0x28e0, RZ ;  /* 0x000028e002127810 */ /* 0x000fe40007ffe0ff */
[----:B------:R-:W-:-:S05]  /*2980*/  MOV R19, RZ ;  /* 0x000000ff00137202 */ /* 0x000fca0000000f00 */
[----:B------:R-:W-:Y:S01]  /*2990*/  HMMA.16816.F32.BF16 R228, R140, R14, R228 ;  /* 0x0000000e8ce4723c */ /* 0x000fe200000418e4 */
[----:B------:R-:W-:Y:S02]  /*29a0*/  IADD3 R14, PT, PT, R2, 0x20e0, RZ ;  /* 0x000020e0020e7810 */ /* 0x000fe40007ffe0ff */
[----:B------:R-:W-:-:S04]  /*29b0*/  MOV R15, RZ ;  /* 0x000000ff000f7202 */ /* 0x000fc80000000f00 */
[----:B------:R-:W-:Y:S02]  /*29c0*/  MOV R16, R14 ;  /* 0x0000000e00107202 */ /* 0x000fe40000000f00 */
[----:B------:R-:W2:Y:S04]  /*29d0*/  LDSM.16.M88.2 R14, [R0] ;  /* 0x00000000000e783b */ /* 0x000ea80000000100 */
[----:B------:R-:W3:Y:S01]  /*29e0*/  LDSM.16.M88.2 R16, [R16] ;  /* 0x000000001010783b */ /* 0x000ee20000000100 */
[----:B-1----:R-:W-:Y:S08]  /*29f0*/  HMMA.16816.F32.BF16 R180, R108, R12, R180 ;  /* 0x0000000c6cb4723c */ /* 0x002ff000000418b4 */
[-C--:B--2---:R-:W-:Y:S08]  /*2a00*/  HMMA.16816.F32.BF16 R236, R104, R14.reuse, R236 ;  /* 0x0000000e68ec723c */ /* 0x084ff000000418ec */
[----:B------:R-:W-:Y:S08]  /*2a10*/  HMMA.16816.F32.BF16 R244, R136, R14, R244 ;  /* 0x0000000e88f4723c */ /* 0x000ff000000418f4 */
[----:B------:R-:W-:Y:S01]  /*2a20*/  HMMA.16816.F32.BF16 R12, R140, R12, R60 ;  /* 0x0000000c8c0c723c */ /* 0x000fe2000004183c */
[----:B------:R-:W-:-:S02]  /*2a30*/  MOV R60, R18 ;  /* 0x00000012003c7202 */ /* 0x000fc40000000f00 */
[----:B------:R-:W-:-:S04]  /*2a40*/  IADD3 R18, PT, PT, R2, 0x3820, RZ ;  /* 0x0000382002127810 */ /* 0x000fc80007ffe0ff */
[----:B------:R-:W1:Y:S01]  /*2a50*/  LDSM.16.M88.2 R60, [R60] ;  /* 0x000000003c3c783b */ /* 0x000e620000000100 */
[----:B---3--:R-:W-:Y:S01]  /*2a60*/  HMMA.16816.F32.BF16 R172, R108, R16, R172 ;  /* 0x000000106cac723c */ /* 0x008fe200000418ac */
[----:B------:R-:W-:-:S07]  /*2a70*/  MOV R3, R18 ;  /* 0x0000001200037202 */ /* 0x000fce0000000f00 */
[----:B------:R-:W-:Y:S01]  /*2a80*/  HMMA.16816.F32.BF16 R168, R140, R16, R168 ;  /* 0x000000108ca8723c */ /* 0x000fe200000418a8 */
[----:B------:R-:W-:Y:S01]  /*2a90*/  VIADD R16, R2, 0x30e0 ;  /* 0x000030e002107836 */ /* 0x000fe20000000000 */
[----:B------:R-:W-:-:S04]  /*2aa0*/  MOV R17, RZ ;  /* 0x000000ff00117202 */ /* 0x000fc80000000f00 */
[----:B------:R-:W-:Y:S02]  /*2ab0*/  MOV R0, R16 ;  /* 0x0000001000007202 */ /* 0x000fe40000000f00 */
[----:B------:R-:W-:-:S03]  /*2ac0*/  IADD3 R16, PT, PT, R2, 0x3800, RZ ;  /* 0x0000380002107810 */ /* 0x000fc60007ffe0ff */
[----:B------:R-:W2:Y:S01]  /*2ad0*/  LDSM.16.M88.2 R18, [R0] ;  /* 0x000000000012783b */ /* 0x000ea20000000100 */
[----:B------:R-:W-:-:S06]  /*2ae0*/  MOV R16, R16 ;  /* 0x0000001000107202 */ /* 0x000fcc0000000f00 */
[----:B------:R-:W3:Y:S01]  /*2af0*/  LDSM.16.M88.2 R16, [R16] ;  /* 0x000000001010783b */ /* 0x000ee20000000100 */
[-C--:B-1----:R-:W-:Y:S08]  /*2b00*/  HMMA.16816.F32.BF16 R48, R108, R60.reuse, R48 ;  /* 0x0000003c6c30723c */ /* 0x082ff00000041830 */
[----:B------:R-:W-:Y:S01]  /*2b10*/  HMMA.16816.F32.BF16 R176, R140, R60, R176 ;  /* 0x0000003c8cb0723c */ /* 0x000fe200000418b0 */
[----:B------:R-:W1:Y:S07]  /*2b20*/  LDSM.16.M88.2 R60, [R3] ;  /* 0x00000000033c783b */ /* 0x000e6e0000000100 */
[-C--:B--2---:R-:W-:Y:S08]  /*2b30*/  HMMA.16816.F32.BF16 R236, R108, R18.reuse, R236 ;  /* 0x000000126cec723c */ /* 0x084ff000000418ec */
[----:B------:R-:W-:Y:S08]  /*2b40*/  HMMA.16816.F32.BF16 R244, R140, R18, R244 ;  /* 0x000000128cf4723c */ /* 0x000ff000000418f4 */
[-C--:B---3--:R-:W-:Y:S01]  /*2b50*/  HMMA.16816.F32.BF16 R232, R80, R16.reuse, RZ ;  /* 0x0000001050e8723c */ /* 0x088fe200000418ff */
[----:B------:R-:W2:Y:S04]  /*2b60*/  LDL.LU R80, [R1+0x5c] ;  /* 0x00005c0001507983 */ /* 0x000ea80000300800 */
[----:B------:R3:W-:Y:S03]  /*2b70*/  STL [R1+0xa8], R81 ;  /* 0x0000a85101007387 */ /* 0x0007e60000100800 */
[----:B------:R-:W-:Y:S01]  /*2b80*/  HMMA.16816.F32.BF16 R16, R112, R16, RZ ;  /* 0x000000107010723c */ /* 0x000fe200000418ff */
[----:B---3--:R-:W3:Y:S04]  /*2b90*/  LDL.LU R81, [R1+0x58] ;  /* 0x0000580001517983 */ /* 0x008ee80000300800 */
[----:B------:R-:W-:Y:S07]  /*2ba0*/  STL [R1+0xa4], R82 ;  /* 0x0000a45201007387 */ /* 0x000fee0000100800 */
[-C--:B-1----:R-:W-:Y:S01]  /*2bb0*/  HMMA.16816.F32.BF16 R232, R84, R60.reuse, R232 ;  /* 0x0000003c54e8723c */ /* 0x082fe200000418e8 */
[----:B------:R-:W-:Y:S04]  /*2bc0*/  STL [R1+0xa0], R83 ;  /* 0x0000a05301007387 */ /* 0x000fe80000100800 */
[----:B------:R1:W-:Y:S03]  /*2bd0*/  STL [R1+0xbc], R112 ;  /* 0x0000bc7001007387 */ /* 0x0003e60000100800 */
[----:B------:R-:W-:Y:S01]  /*2be0*/  HMMA.16816.F32.BF16 R60, R116, R60, R16 ;  /* 0x0000003c743c723c */ /* 0x000fe20000041810 */
[----:B------:R-:W-:-:S02]  /*2bf0*/  IADD3 R16, PT, PT, R2, 0x3840, RZ ;  /* 0x0000384002107810 */ /* 0x000fc40007ffe0ff */
[----:B------:R-:W-:-:S04]  /*2c00*/  MOV R17, RZ ;  /* 0x000000ff00117202 */ /* 0x000fc80000000f00 */
[----:B------:R-:W-:Y:S01]  /*2c10*/  MOV R16, R16 ;  /* 0x0000001000107202 */ /* 0x000fe20000000f00 */
[----:B-1----:R-:W4:Y:S05]  /*2c20*/  LDL.LU R112, [R1+0x4] ;  /* 0x0000040001707983 */ /* 0x002f2a0000300800 */
[----:B------:R-:W1:Y:S04]  /*2c30*/  LDSM.16.M88.2 R16, [R16] ;  /* 0x000000001010783b */ /* 0x000e680000000100 */
[----:B------:R1:W-:Y:S04]  /*2c40*/  STL [R1+0xb8], R113 ;  /* 0x0000b87101007387 */ /* 0x0003e80000100800 */
[----:B-1----:R-:W2:Y:S01]  /*2c50*/  LDL.LU R113, [R1] ;  /* 0x0000000001717983 */ /* 0x002ea20000300800 */
[----:B------:R-:W-:-:S02]  /*2c60*/  MOV R3, RZ ;  /* 0x000000ff00037202 */ /* 0x000fc40000000f00 */
[----:B------:R-:W-:Y:S01]  /*2c70*/  FMNMX3 R0, R248, -3.40282346638528859812e+38, R249, !PT ;  /* 0xff7ffffff8007876 */ /* 0x000fe200078000f9 */
[----:B------:R1:W-:Y:S03]  /*2c80*/  STL [R1+0xb4], R114 ;  /* 0x0000b47201007387 */ /* 0x0003e60000100800 */
[----:B------:R-:W-:Y:S01]  /*2c90*/  FMNMX3 R0, R4, R5, R0, !PT ;  /* 0x0000000504007276 */ /* 0x000fe20007800000 */
[----:B------:R1:W-:Y:S03]  /*2ca0*/  STL [R1+0xb0], R115 ;  /* 0x0000b07301007387 */ /* 0x0003e60000100800 */
[----:B------:R-:W-:Y:S01]  /*2cb0*/  FMNMX3 R0, R224, R225, R0, !PT ;  /* 0x000000e1e0007276 */ /* 0x000fe20007800000 */
[----:B------:R-:W-:Y:S03]  /*2cc0*/  STL [R1+0xd8], R84 ;  /* 0x0000d85401007387 */ /* 0x000fe60000100800 */
[----:B------:R-:W-:Y:S01]  /*2cd0*/  FMNMX3 R0, R180, R181, R0, !PT ;  /* 0x000000b5b4007276 */ /* 0x000fe20007800000 */
[----:B------:R-:W-:Y:S03]  /*2ce0*/  STL [R1+0xc8], R85 ;  /* 0x0000c85501007387 */ /* 0x000fe60000100800 */
[----:B------:R-:W-:Y:S01]  /*2cf0*/  FMNMX3 R0, R172, R173, R0, !PT ;  /* 0x000000adac007276 */ /* 0x000fe20007800000 */
[----:B------:R-:W-:Y:S03]  /*2d00*/  STL [R1+0xc4], R86 ;  /* 0x0000c45601007387 */ /* 0x000fe60000100800 */
[----:B------:R-:W-:Y:S01]  /*2d10*/  FMNMX3 R0, R48, R49, R0, !PT ;  /* 0x0000003130007276 */ /* 0x000fe20007800000 */
[----:B------:R-:W-:Y:S01]  /*2d20*/  STL [R1+0xc0], R87 ;  /* 0x0000c05701007387 */ /* 0x000fe20000100800 */
[-C--:B------:R-:W-:Y:S02]  /*2d30*/  HMMA.16816.F32.BF16 R232, R88, R16.reuse, R232 ;  /* 0x0000001058e8723c */ /* 0x080fe400000418e8 */
[----:B------:R-:W-:Y:S01]  /*2d40*/  FMNMX3 R0, R236, R237, R0, !PT ;  /* 0x000000edec007276 */ /* 0x000fe20007800000 */
[----:B------:R-:W-:Y:S04]  /*2d50*/  STL [R1+0xe0], R116 ;  /* 0x0000e07401007387 */ /* 0x000fe80000100800 */
[----:B------:R-:W-:Y:S01]  /*2d60*/  STL [R1+0xdc], R117 ;  /* 0x0000dc7501007387 */ /* 0x000fe20000100800 */
[----:B------:R-:W-:Y:S01]  /*2d70*/  HMMA.16816.F32.BF16 R60, R120, R16, R60 ;  /* 0x00000010783c723c */ /* 0x000fe2000004183c */
[----:B------:R-:W-:-:S02]  /*2d80*/  IADD3 R16, PT, PT, R2, 0x3860, RZ ;  /* 0x0000386002107810 */ /* 0x000fc40007ffe0ff */
[----:B------:R-:W-:Y:S01]  /*2d90*/  STL.64 [R1+0xd0], R118 ;  /* 0x0000d07601007387 */ /* 0x000fe20000100a00 */
[----:B------:R-:W-:-:S03]  /*2da0*/  MOV R17, RZ ;  /* 0x000000ff00117202 */ /* 0x000fc60000000f00 */
[----:B------:R-:W-:Y:S01]  /*2db0*/  STL [R1+0xf0], R88 ;  /* 0x0000f05801007387 */ /* 0x000fe20000100800 */
[----:B------:R-:W-:-:S03]  /*2dc0*/  MOV R16, R16 ;  /* 0x0000001000107202 */ /* 0x000fc60000000f00 */
[----:B------:R-:W-:Y:S04]  /*2dd0*/  STL [R1+0xec], R89 ;  /* 0x0000ec5901007387 */ /* 0x000fe80000100800 */
[----:B------:R-:W1:Y:S04]  /*2de0*/  LDSM.16.M88.2 R16, [R16] ;  /* 0x000000001010783b */ /* 0x000e680000000100 */
[----:B------:R-:W-:Y:S04]  /*2df0*/  STL [R1+0xe8], R90 ;  /* 0x0000e85a01007387 */ /* 0x000fe80000100800 */
[----:B------:R-:W-:Y:S04]  /*2e00*/  STL [R1+0xe4], R91 ;  /* 0x0000e45b01007387 */ /* 0x000fe80000100800 */
[----:B------:R-:W-:Y:S04]  /*2e10*/  STL [R1+0x100], R120 ;  /* 0x0001007801007387 */ /* 0x000fe80000100800 */
[----:B------:R-:W-:Y:S01]  /*2e20*/  STL [R1+0xfc], R121 ;  /* 0x0000fc7901007387 */ /* 0x000fe20000100800 */
[----:B-1----:R-:W1:Y:S01]  /*2e30*/  S2R R114, SR_TID.X ;  /* 0x0000000000727919 */ /* 0x002e620000002100 */
[----:B------:R-:W3:Y:S02]  /*2e40*/  S2R R115, SR_TID.X ;  /* 0x0000000000737919 */ /* 0x000ee40000002100 */
[----:B------:R-:W-:Y:S04]  /*2e50*/  STL [R1+0xf8], R122 ;  /* 0x0000f87a01007387 */ /* 0x000fe80000100800 */
[----:B------:R-:W-:Y:S01]  /*2e60*/  STL [R1+0xf4], R123 ;  /* 0x0000f47b01007387 */ /* 0x000fe20000100800 */
[-C--:B------:R-:W-:Y:S08]  /*2e70*/  HMMA.16816.F32.BF16 R232, R92, R16.reuse, R232 ;  /* 0x000000105ce8723c */ /* 0x080ff000000418e8 */
[----:B------:R-:W-:Y:S01]  /*2e80*/  HMMA.16816.F32.BF16 R60, R124, R16, R60 ;  /* 0x000000107c3c723c */ /* 0x000fe2000004183c */
[----:B------:R-:W-:Y:S01]  /*2e90*/  VIADD R16, R2, 0x3880 ;  /* 0x0000388002107836 */ /* 0x000fe20000000000 */
[----:B------:R-:W-:-:S02]  /*2ea0*/  MOV R17, RZ ;  /* 0x000000ff00117202 */ /* 0x000fc40000000f00 */
[----:B-1----:R-:W-:Y:S02]  /*2eb0*/  LEA R114, R114, UR8, 0x4 ;  /* 0x0000000872727c11 */ /* 0x002fe4000f8e20ff */
[----:B------:R-:W-:-:S06]  /*2ec0*/  MOV R16, R16 ;  /* 0x0000001000107202 */ /* 0x000fcc0000000f00 */
[----:B------:R-:W1:Y:S02]  /*2ed0*/  LDSM.16.M88.2 R16, [R16] ;  /* 0x000000001010783b */ /* 0x000e640000000100 */
[-C--:B-1----:R-:W-:Y:S08]  /*2ee0*/  HMMA.16816.F32.BF16 R232, R96, R16.reuse, R232 ;  /* 0x0000001060e8723c */ /* 0x082ff000000418e8 */
[----:B------:R-:W-:Y:S01]  /*2ef0*/  HMMA.16816.F32.BF16 R60, R128, R16, R60 ;  /* 0x00000010803c723c */ /* 0x000fe2000004183c */
[----:B------:R-:W-:-:S02]  /*2f00*/  IADD3 R16, PT, PT, R2, 0x38a0, RZ ;  /* 0x000038a002107810 */ /* 0x000fc40007ffe0ff */
[----:B------:R-:W-:-:S04]  /*2f10*/  MOV R17, RZ ;  /* 0x000000ff00117202 */ /* 0x000fc80000000f00 */
[----:B------:R-:W-:-:S06]  /*2f20*/  MOV R16, R16 ;  /* 0x0000001000107202 */ /* 0x000fcc0000000f00 */
[----:B------:R-:W1:Y:S02]  /*2f30*/  LDSM.16.M88.2 R16, [R16] ;  /* 0x000000001010783b */ /* 0x000e640000000100 */
[-C--:B-1----:R-:W-:Y:S08]  /*2f40*/  HMMA.16816.F32.BF16 R232, R100, R16.reuse, R232 ;  /* 0x0000001064e8723c */ /* 0x082ff000000418e8 */
[----:B------:R-:W-:Y:S01]  /*2f50*/  HMMA.16816.F32.BF16 R60, R132, R16, R60 ;  /* 0x00000010843c723c */ /* 0x000fe2000004183c */
[----:B------:R-:W-:-:S02]  /*2f60*/  IADD3 R16, PT, PT, R2, 0x38c0, RZ ;  /* 0x000038c002107810 */ /* 0x000fc40007ffe0ff */
[----:B------:R-:W-:Y:S02]  /*2f70*/  MOV R17, RZ ;  /* 0x000000ff00117202 */ /* 0x000fe40000000f00 */
[----:B------:R-:W-:Y:S02]  /*2f80*/  IADD3 R2, PT, PT, R2, 0x38e0, RZ ;  /* 0x000038e002027810 */ /* 0x000fe40007ffe0ff */
[----:B------:R-:W-:Y:S02]  /*2f90*/  MOV R16, R16 ;  /* 0x0000001000107202 */ /* 0x000fe40000000f00 */
[----:B------:R-:W-:-:S04]  /*2fa0*/  MOV R2, R2 ;  /* 0x0000000200027202 */ /* 0x000fc80000000f00 */
[----:B------:R-:W1:Y:S04]  /*2fb0*/  LDSM.16.M88.2 R16, [R16] ;  /* 0x000000001010783b */ /* 0x000e680000000100 */
[----:B------:R-:W3:Y:S01]  /*2fc0*/  LDSM.16.M88.2 R2, [R2] ;  /* 0x000000000202783b */ /* 0x000ee20000000100 */
[-C--:B-1----:R-:W-:Y:S08]  /*2fd0*/  HMMA.16816.F32.BF16 R232, R104, R16.reuse, R232 ;  /* 0x0000001068e8723c */ /* 0x082ff000000418e8 */
[----:B------:R-:W-:-:S12]  /*2fe0*/  HMMA.16816.F32.BF16 R60, R136, R16, R60 ;  /* 0x00000010883c723c */ /* 0x000fd8000004183c */
[-C--:B---3--:R-:W-:Y:S08]  /*2ff0*/  HMMA.16816.F32.BF16 R232, R108, R2.reuse, R232 ;  /* 0x000000026ce8723c */ /* 0x088ff000000418e8 */
[----:B------:R-:W-:Y:S11]  /*3000*/  HMMA.16816.F32.BF16 R240, R140, R2, R60 ;  /* 0x000000028cf0723c */ /* 0x000ff6000004183c */
[----:B------:R-:W-:-:S05]  /*3010*/  FMNMX3 R0, R232, R233, R0, !PT ;  /* 0x000000e9e8007276 */ /* 0x000fca0007800000 */
[----:B------:R-:W1:Y:S02]  /*3020*/  SHFL.BFLY PT, R2, R0, 0x1, 0x1f ;  /* 0x0c201f0000027f89 */ /* 0x000e6400000e0000 */
[----:B-1----:R-:W-:-:S05]  /*3030*/  FMNMX R0, R0, R2, !PT ;  /* 0x0000000200007209 */ /* 0x002fca0007800000 */
[----:B------:R-:W2:Y:S02]  /*3040*/  SHFL.BFLY PT, R2, R0, 0x10, 0x1f ;  /* 0x0e001f0000027f89 */ /* 0x000ea400000e0000 */
[----:B--2---:R-:W-:-:S05]  /*3050*/  FMNMX3 R83, R0, R2, R113, !PT ;  /* 0x0000000200537276 */ /* 0x004fca0007800071 */
[--C-:B------:R-:W-:Y:S01]  /*3060*/  FADD R0, R248, -R83.reuse ;  /* 0x80000053f8007221 */ /* 0x100fe20000000000 */
[--C-:B------:R-:W-:Y:S01]  /*3070*/  FADD R2, R249, -R83.reuse ;  /* 0x80000053f9027221 */ /* 0x100fe20000000000 */
[--C-:B------:R-:W-:Y:S01]  /*3080*/  FADD R3, R4, -R83.reuse ;  /* 0x8000005304037221 */ /* 0x100fe20000000000 */
[--C-:B------:R-:W-:Y:S01]  /*3090*/  FADD R5, R5, -R83.reuse ;  /* 0x8000005305057221 */ /* 0x100fe20000000000 */
[----:B------:R-:W-:Y:S01]  /*30a0*/  FMUL R0, R0, 1.4426950216293334961 ;  /* 0x3fb8aa3b00007820 */ /* 0x000fe20000400000 */
[----:B------:R-:W-:Y:S01]  /*30b0*/  FMUL R2, R2, 1.4426950216293334961 ;  /* 0x3fb8aa3b02027820 */ /* 0x000fe20000400000 */
[----:B------:R-:W-:Y:S01]  /*30c0*/  FMUL R3, R3, 1.4426950216293334961 ;  /* 0x3fb8aa3b03037820 */ /* 0x000fe20000400000 */
[--C-:B------:R-:W-:Y:S01]  /*30d0*/  FADD R225, R225, -R83.reuse ;  /* 0x80000053e1e17221 */ /* 0x100fe20000000000 */
[----:B------:R-:W-:Y:S01]  /*30e0*/  FADD R181, R181, -R83 ;  /* 0x80000053b5b57221 */ /* 0x000fe20000000000 */
[----:B------:R-:W-:Y:S02]  /*30f0*/  FSETP.GEU.AND P0, PT, R0, -126, PT ;  /* 0xc2fc00000000780b */ /* 0x000fe40003f0e000 */
[----:B------:R-:W-:-:S11]  /*3100*/  FSETP.GEU.AND P1, PT, R2, -126, PT ;  /* 0xc2fc00000200780b */ /* 0x000fd60003f2e000 */
[----:B------:R-:W-:Y:S02]  /*3110*/  @!P0 FMUL R0, R0, 0.5 ;  /* 0x3f00000000008820 */ /* 0x000fe40000400000 */
[----:B------:R-:W-:-:S04]  /*3120*/  @!P1 FMUL R2, R2, 0.5 ;  /* 0x3f00000002029820 */ /* 0x000fc80000400000 */
[----:B------:R-:W1:Y:S08]  /*3130*/  MUFU.EX2 R0, R0 ;  /* 0x0000000000007308 */ /* 0x000e700000000800 */
[----:B------:R-:W2:Y:S01]  /*3140*/  MUFU.EX2 R2, R2 ;  /* 0x0000000200027308 */ /* 0x000ea20000000800 */
[----:B-1----:R-:W-:Y:S01]  /*3150*/  @!P0 FMUL R0, R0, R0 ;  /* 0x0000000000008220 */ /* 0x002fe20000400000 */
[----:B------:R-:W-:Y:S01]  /*3160*/  FSETP.GEU.AND P0, PT, R3, -126, PT ;  /* 0xc2fc00000300780b */ /* 0x000fe20003f0e000 */
[----:B--2---:R-:W-:-:S04]  /*3170*/  @!P1 FMUL R2, R2, R2 ;  /* 0x0000000202029220 */ /* 0x004fc80000400000 */
[----:B------:R-:W-:Y:S01]  /*3180*/  FADD R4, R0, R2 ;  /* 0x0000000200047221 */ /* 0x000fe20000000000 */
[----:B------:R-:W-:Y:S01]  /*3190*/  F2FP.BF16.F32.PACK_AB R16, R2, R0 ;  /* 0x000000000210723e */ /* 0x000fe200000010ff */
[----:B------:R-:W-:-:S06]  /*31a0*/  FMUL R0, R5, 1.4426950216293334961 ;  /* 0x3fb8aa3b05007820 */ /* 0x000fcc0000400000 */
[----:B------:R-:W-:Y:S01]  /*31b0*/  @!P0 FMUL R3, R3, 0.5 ;  /* 0x3f00000003038820 */ /* 0x000fe20000400000 */
[----:B------:R-:W-:Y:S01]  /*31c0*/  FADD R2, R224, -R83 ;  /* 0x80000053e0027221 */ /* 0x000fe20000000000 */
[----:B------:R-:W-:Y:S01]  /*31d0*/  FADD R5, RZ, R4 ;  /* 0x00000004ff057221 */ /* 0x000fe20000000000 */
[----:B------:R-:W-:Y:S02]  /*31e0*/  FSETP.GEU.AND P1, PT, R0, -126, PT ;  /* 0xc2fc00000000780b */ /* 0x000fe40003f2e000 */
[----:B------:R-:W-:Y:S01]  /*31f0*/  FMUL R2, R2, 1.4426950216293334961 ;  /* 0x3fb8aa3b02027820 */ /* 0x000fe20000400000 */
[----:B------:R-:W1:Y:S10]  /*3200*/  MUFU.EX2 R3, R3 ;  /* 0x0000000300037308 */ /* 0x000e740000000800 */
[----:B------:R-:W-:-:S06]  /*3210*/  @!P1 FMUL R0, R0, 0.5 ;  /* 0x3f00000000009820 */ /* 0x000fcc0000400000 */
[----:B------:R-:W2:Y:S01]  /*3220*/  MUFU.EX2 R0, R0 ;  /* 0x0000000000007308 */ /* 0x000ea20000000800 */
[----:B-1----:R-:W-:Y:S01]  /*3230*/  @!P0 FMUL R3, R3, R3 ;  /* 0x0000000303038220 */ /* 0x002fe20000400000 */
[----:B------:R-:W-:-:S13]  /*3240*/  FSETP.GEU.AND P0, PT, R2, -126, PT ;  /* 0xc2fc00000200780b */ /* 0x000fda0003f0e000 */
[----:B------:R-:W-:Y:S01]  /*3250*/  @!P0 FMUL R2, R2, 0.5 ;  /* 0x3f00000002028820 */ /* 0x000fe20000400000 */
[----:B--2---:R-:W-:-:S04]  /*3260*/  @!P1 FMUL R0, R0, R0 ;  /* 0x0000000000009220 */ /* 0x004fc80000400000 */
[----:B------:R-:W-:Y:S01]  /*3270*/  FADD R4, R3, R0 ;  /* 0x0000000003047221 */ /* 0x000fe20000000000 */
[----:B------:R-:W-:Y:S01]  /*3280*/  F2FP.BF16.F32.PACK_AB R18, R0, R3 ;  /* 0x000000030012723e */ /* 0x000fe200000010ff */
[----:B------:R-:W-:Y:S01]  /*3290*/  FMUL R0, R225, 1.4426950216293334961 ;  /* 0x3fb8aa3be1007820 */ /* 0x000fe20000400000 */
[----:B------:R-:W1:Y:S01]  /*32a0*/  MUFU.EX2 R2, R2 ;  /* 0x0000000200027308 */ /* 0x000e620000000800 */
[----:B------:R-:W-:Y:S01]  /*32b0*/  FADD R5, R5, R4 ;  /* 0x0000000405057221 */ /* 0x000fe20000000000 */
[----:B------:R-:W-:Y:S02]  /*32c0*/  FADD R3, R180, -R83 ;  /* 0x80000053b4037221 */ /* 0x000fe40000000000 */
[----:B------:R-:W-:Y:S02]  /*32d0*/  FSETP.GEU.AND P1, PT, R0, -126, PT ;  /* 0xc2fc00000000780b */ /* 0x000fe40003f2e000 */
[----:B------:R-:W-:-:S11]  /*32e0*/  FMUL R3, R3, 1.4426950216293334961 ;  /* 0x3fb8aa3b03037820 */ /* 0x000fd60000400000 */
[----:B------:R-:W-:Y:S01]  /*32f0*/  @!P1 FMUL R0, R0, 0.5 ;  /* 0x3f00000000009820 */ /* 0x000fe20000400000 */
[----:B-1----:R-:W-:Y:S01]  /*3300*/  @!P0 FMUL R2, R2, R2 ;  /* 0x0000000202028220 */ /* 0x002fe20000400000 */
[----:B------:R-:W-:-:S04]  /*3310*/  FSETP.GEU.AND P0, PT, R3, -126, PT ;  /* 0xc2fc00000300780b */ /* 0x000fc80003f0e000 */
[----:B------:R-:W1:Y:S09]  /*3320*/  MUFU.EX2 R0, R0 ;  /* 0x0000000000007308 */ /* 0x000e720000000800 */
[----:B------:R-:W-:-:S06]  /*3330*/  @!P0 FMUL R3, R3, 0.5 ;  /* 0x3f00000003038820 */ /* 0x000fcc0000400000 */
[----:B------:R-:W2:Y:S01]  /*3340*/  MUFU.EX2 R3, R3 ;  /* 0x0000000300037308 */ /* 0x000ea20000000800 */
[----:B-1----:R-:W-:-:S04]  /*3350*/  @!P1 FMUL R0, R0, R0 ;  /* 0x0000000000009220 */ /* 0x002fc80000400000 */
[----:B------:R-:W-:Y:S01]  /*3360*/  FADD R4, R2, R0 ;  /* 0x0000000002047221 */ /* 0x000fe20000000000 */
[----:B------:R-:W-:Y:S02]  /*3370*/  F2FP.BF16.F32.PACK_AB R60, R0, R2 ;  /* 0x00000002003c723e */ /* 0x000fe400000010ff */
[----:B------:R-:W-:Y:S01]  /*3380*/  FMNMX3 R0, R250, -3.40282346638528859812e+38, R251, !PT ;  /* 0xff7ffffffa007876 */ /* 0x000fe200078000fb */
[----:B------:R-:W-:Y:S01]  /*3390*/  FADD R116, R5, R4 ;  /* 0x0000000405747221 */ /* 0x000fe20000000000 */
[----:B------:R-:W-:Y:S02]  /*33a0*/  FMUL R4, R181, 1.4426950216293334961 ;  /* 0x3fb8aa3bb5047820 */ /* 0x000fe40000400000 */
[----:B------:R-:W-:-:S03]  /*33b0*/  FMNMX3 R0, R6, R7, R0, !PT ;  /* 0x0000000706007276 */ /* 0x000fc60007800000 */
[----:B------:R-:W-:Y:S01]  /*33c0*/  FSETP.GEU.AND P1, PT, R4, -126, PT ;  /* 0xc2fc00000400780b */ /* 0x000fe20003f2e000 */
[----:B--2---:R-:W-:Y:S01]  /*33d0*/  @!P0 FMUL R3, R3, R3 ;  /* 0x0000000303038220 */ /* 0x004fe20000400000 */
[----:B------:R-:W-:-:S04]  /*33e0*/  FMNMX3 R0, R226, R227, R0, !PT ;  /* 0x000000e3e2007276 */ /* 0x000fc80007800000 */
[----:B------:R-:W-:-:S04]  /*33f0*/  FMNMX3 R0, R182, R183, R0, !PT ;  /* 0x000000b7b6007276 */ /* 0x000fc80007800000 */
[----:B------:R-:W-:-:S03]  /*3400*/  FMNMX3 R0, R174, R175, R0, !PT ;  /* 0x000000afae007276 */ /* 0x000fc60007800000 */
[----:B------:R-:W-:Y:S01]  /*3410*/  @!P1 FMUL R4, R4, 0.5 ;  /* 0x3f00000004049820 */ /* 0x000fe20000400000 */
[----:B------:R-:W-:-:S04]  /*3420*/  FMNMX3 R0, R50, R51, R0, !PT ;  /* 0x0000003332007276 */ /* 0x000fc80007800000 */
[----:B------:R-:W-:Y:S01]  /*3430*/  FMNMX3 R0, R238, R239, R0, !PT ;  /* 0x000000efee007276 */ /* 0x000fe20007800000 */
[----:B------:R-:W1:Y:S03]  /*3440*/  MUFU.EX2 R4, R4 ;  /* 0x0000000400047308 */ /* 0x000e660000000800 */
[----:B------:R-:W-:-:S05]  /*3450*/  FMNMX3 R0, R234, R235, R0, !PT ;  /* 0x000000ebea007276 */ /* 0x000fca0007800000 */
[----:B------:R-:W2:Y:S01]  /*3460*/  SHFL.BFLY PT, R2, R0, 0x1, 0x1f ;  /* 0x0c201f0000027f89 */ /* 0x000ea200000e0000 */
[----:B-1----:R-:W-:-:S04]  /*3470*/  @!P1 FMUL R4, R4, R4 ;  /* 0x0000000404049220 */ /* 0x002fc80000400000 */
[----:B------:R-:W-:Y:S01]  /*3480*/  FADD R91, R3, R4 ;  /* 0x00000004035b7221 */ /* 0x000fe20000000000 */
[----:B------:R-:W-:Y:S02]  /*3490*/  F2FP.BF16.F32.PACK_AB R62, R4, R3 ;  /* 0x00000003043e723e */ /* 0x000fe400000010ff */
[----:B--2---:R-:W-:-:S05]  /*34a0*/  FMNMX R0, R0, R2, !PT ;  /* 0x0000000200007209 */ /* 0x004fca0007800000 */
[----:B------:R-:W4:Y:S02]  /*34b0*/  SHFL.BFLY PT, R2, R0, 0x10, 0x1f ;  /* 0x0e001f0000027f89 */ /* 0x000f2400000e0000 */
[----:B----4-:R-:W-:-:S05]  /*34c0*/  FMNMX3 R82, R0, R2, R112, !PT ;  /* 0x0000000200527276 */ /* 0x010fca0007800070 */
        /* <DEDUP_REMOVED lines=8> */
[--C-:B------:R-:W-:Y:S01]  /*3550*/  FADD R182, R182, -R82.reuse ;  /* 0x80000052b6b67221 */ /* 0x100fe20000000000 */
[----:B------:R-:W-:Y:S01]  /*3560*/  FSETP.GEU.AND P0, PT, R0, -126, PT ;  /* 0xc2fc00000000780b */ /* 0x000fe20003f0e000 */
[----:B------:R-:W-:Y:S01]  /*3570*/  FADD R183, R183, -R82 ;  /* 0x80000052b7b77221 */ /* 0x000fe20000000000 */
[----:B------:R-:W-:Y:S01]  /*3580*/  FSETP.GEU.AND P1, PT, R2, -126, PT ;  /* 0xc2fc00000200780b */ /* 0x000fe20003f2e000 */
[----:B------:R-:W-:-:S02]  /*3590*/  FMUL R182, R182, 1.4426950216293334961 ;  /* 0x3fb8aa3bb6b67820 */ /* 0x000fc40000400000 */
[----:B------:R-:W-:-:S08]  /*35a0*/  FMUL R183, R183, 1.4426950216293334961 ;  /* 0x3fb8aa3bb7b77820 */ /* 0x000fd00000400000 */
        /* <DEDUP_REMOVED lines=12> */
[----:B------:R-:W-:-:S03]  /*3670*/  FSETP.GEU.AND P1, PT, R0, -126, PT ;  /* 0xc2fc00000000780b */ /* 0x000fc60003f2e000 */
[----:B------:R-:W-:Y:S01]  /*3680*/  FMUL R2, R2, 1.4426950216293334961 ;  /* 0x3fb8aa3b02027820 */ /* 0x000fe20000400000 */
[----:B------:R-:W1:Y:S09]  /*3690*/  MUFU.EX2 R3, R3 ;  /* 0x0000000300037308 */ /* 0x000e720000000800 */
[----:B------:R-:W-:-:S06]  /*36a0*/  @!P1 FMUL R0, R0, 0.5 ;  /* 0x3f00000000009820 */ /* 0x000fcc0000400000 */
[----:B------:R-:W2:Y:S01]  /*36b0*/  MUFU.EX2 R0, R0 ;  /* 0x0000000000007308 */ /* 0x000ea20000000800 */
[----:B-1----:R-:W-:Y:S01]  /*36c0*/  @!P0 FMUL R3, R3, R3 ;  /* 0x0000000303038220 */ /* 0x002fe20000400000 */
[----:B------:R-:W-:-:S13]  /*36d0*/  FSETP.GEU.AND P0, PT, R2, -126, PT ;  /* 0xc2fc00000200780b */ /* 0x000fda0003f0e000 */
[----:B------:R-:W-:Y:S01]  /*36e0*/  @!P0 FMUL R2, R2, 0.5 ;  /* 0x3f00000002028820 */ /* 0x000fe20000400000 */
[----:B--2---:R-:W-:-:S03]  /*36f0*/  @!P1 FMUL R0, R0, R0 ;  /* 0x0000000000009220 */ /* 0x004fc60000400000 */
[----:B------:R-:W1:Y:S01]  /*3700*/  MUFU.EX2 R61, R2 ;  /* 0x00000002003d7308 */ /* 0x000e620000000800 */
[----:B------:R-:W-:Y:S01]  /*3710*/  FADD R121, R3, R0 ;  /* 0x0000000003797221 */ /* 0x000fe20000000000 */
[----:B------:R-:W-:Y:S01]  /*3720*/  F2FP.BF16.F32.PACK_AB R19, R0, R3 ;  /* 0x000000030013723e */ /* 0x000fe200000010ff */
[----:B------:R-:W-:-:S05]  /*3730*/  FMUL R0, R227, 1.4426950216293334961 ;  /* 0x3fb8aa3be3007820 */ /* 0x000fca0000400000 */
[----:B------:R-:W-:Y:S01]  /*3740*/  FSETP.GEU.AND P1, PT, R0, -126, PT ;  /* 0xc2fc00000000780b */ /* 0x000fe20003f2e000 */
[----:B-1----:R-:W-:Y:S01]  /*3750*/  @!P0 FMUL R61, R61, R61 ;  /* 0x0000003d3d3d8220 */ /* 0x002fe20000400000 */
[----:B------:R-:W-:-:S11]  /*3760*/  FSETP.GEU.AND P0, PT, R182, -126, PT ;  /* 0xc2fc0000b600780b */ /* 0x000fd60003f0e000 */
[----:B------:R-:W-:-:S06]  /*3770*/  @!P1 FMUL R0, R0, 0.5 ;  /* 0x3f00000000009820 */ /* 0x000fcc0000400000 */
[----:B------:R-:W1:Y:S01]  /*3780*/  MUFU.EX2 R0, R0 ;  /* 0x0000000000007308 */ /* 0x000e620000000800 */
[----:B------:R-:W-:-:S07]  /*3790*/  @!P0 FMUL R182, R182, 0.5 ;  /* 0x3f000000b6b68820 */ /* 0x000fce0000400000 */
[----:B------:R-:W2:Y:S01]  /*37a0*/  MUFU.EX2 R63, R182 ;  /* 0x000000b6003f7308 */ /* 0x000ea20000000800 */
[----:B-1----:R-:W-:Y:S01]  /*37b0*/  @!P1 FMUL R0, R0, R0 ;  /* 0x0000000000009220 */ /* 0x002fe20000400000 */
[----:B------:R-:W-:-:S03]  /*37c0*/  FSETP.GEU.AND P1, PT, R183, -126, PT ;  /* 0xc2fc0000b700780b */ /* 0x000fc60003f2e000 */
[----:B------:R-:W-:Y:S01]  /*37d0*/  FADD R84, R61, R0 ;  /* 0x000000003d547221 */ /* 0x000fe20000000000 */
[----:B------:R-:W-:Y:S02]  /*37e0*/  F2FP.BF16.F32.PACK_AB R61, R0, R61 ;  /* 0x0000003d003d723e */ /* 0x000fe400000010ff */
[----:B------:R-:W-:Y:S01]  /*37f0*/  FMNMX3 R0, R220, -3.40282346638528859812e+38, R221, !PT ;  /* 0xff7fffffdc007876 */ /* 0x000fe200078000dd */
[----:B--2---:R-:W-:-:S03]  /*3800*/  @!P0 FMUL R63, R63, R63 ;  /* 0x0000003f3f3f8220 */ /* 0x004fc60000400000 */
[----:B------:R-:W-:-:S03]  /*3810*/  FMNMX3 R0, R228, R229, R0, !PT ;  /* 0x000000e5e4007276 */ /* 0x000fc60007800000 */
[----:B------:R-:W-:Y:S01]  /*3820*/  @!P1 FMUL R183, R183, 0.5 ;  /* 0x3f000000b7b79820 */ /* 0x000fe20000400000 */
[----:B------:R-:W-:-:S04]  /*3830*/  FMNMX3 R0, R184, R185, R0, !PT ;  /* 0x000000b9b8007276 */ /* 0x000fc80007800000 */
[----:B------:R-:W-:Y:S01]  /*3840*/  FMNMX3 R0, R12, R13, R0, !PT ;  /* 0x0000000d0c007276 */ /* 0x000fe20007800000 */
[----:B------:R-:W1:Y:S03]  /*3850*/  MUFU.EX2 R183, R183 ;  /* 0x000000b700b77308 */ /* 0x000e660000000800 */
[----:B------:R-:W-:-:S04]  /*3860*/  FMNMX3 R0, R168, R169, R0, !PT ;  /* 0x000000a9a8007276 */ /* 0x000fc80007800000 */
[----:B------:R-:W-:-:S04]  /*3870*/  FMNMX3 R0, R176, R177, R0, !PT ;  /* 0x000000b1b0007276 */ /* 0x000fc80007800000 */
[----:B------:R-:W-:-:S04]  /*3880*/  FMNMX3 R0, R244, R245, R0, !PT ;  /* 0x000000f5f4007276 */ /* 0x000fc80007800000 */
[----:B------:R-:W-:Y:S02]  /*3890*/  FMNMX3 R0, R240, R241, R0, !PT ;  /* 0x000000f1f0007276 */ /* 0x000fe40007800000 */
[----:B------:R-:W-:Y:S01]  /*38a0*/  SHF.L.U32 R115, R115, 0x8, RZ ;  /* 0x0000000873737819 */ /* 0x000fe200000006ff */
[----:B-1----:R-:W-:Y:S02]  /*38b0*/  @!P1 FMUL R183, R183, R183 ;  /* 0x000000b7b7b79220 */ /* 0x002fe40000400000 */
[----:B------:R-:W1:Y:S01]  /*38c0*/  SHFL.BFLY PT, R2, R0, 0x1, 0x1f ;  /* 0x0c201f0000027f89 */ /* 0x000e6200000e0000 */
[----:B------:R-:W-:Y:S01]  /*38d0*/  MOV R6, UR8 ;  /* 0x0000000800067c02 */ /* 0x000fe20008000f00 */
[----:B------:R-:W-:Y:S01]  /*38e0*/  FADD R117, R63, R183 ;  /* 0x000000b73f757221 */ /* 0x000fe20000000000 */
[----:B------:R-:W-:Y:S02]  /*38f0*/  F2FP.BF16.F32.PACK_AB R63, R183, R63 ;  /* 0x0000003fb73f723e */ /* 0x000fe400000010ff */
[----:B-1----:R-:W-:-:S02]  /*3900*/  FMNMX R2, R0, R2, !PT ;  /* 0x0000000200027209 */ /* 0x002fc40007800000 */
[----:B------:R-:W-:-:S03]  /*3910*/  FMNMX3 R0, R222, -3.40282346638528859812e+38, R223, !PT ;  /* 0xff7fffffde007876 */ /* 0x000fc600078000df */
[----:B------:R-:W1:Y:S01]  /*3920*/  SHFL.BFLY PT, R252, R2, 0x10, 0x1f ;  /* 0x0e001f0002fc7f89 */ /* 0x000e6200000e0000 */
[----:B------:R-:W-:-:S04]  /*3930*/  FMNMX3 R0, R230, R231, R0, !PT ;  /* 0x000000e7e6007276 */ /* 0x000fc80007800000 */
[----:B------:R-:W-:-:S04]  /*3940*/  FMNMX3 R0, R186, R187, R0, !PT ;  /* 0x000000bbba007276 */ /* 0x000fc80007800000 */
[----:B------:R-:W-:-:S04]  /*3950*/  FMNMX3 R0, R14, R15, R0, !PT ;  /* 0x0000000f0e007276 */ /* 0x000fc80007800000 */
[----:B------:R-:W-:-:S04]  /*3960*/  FMNMX3 R0, R170, R171, R0, !PT ;  /* 0x000000abaa007276 */ /* 0x000fc80007800000 */
[----:B------:R-:W-:-:S04]  /*3970*/  FMNMX3 R0, R178, R179, R0, !PT ;  /* 0x000000b3b2007276 */ /* 0x000fc80007800000 */
[----:B------:R-:W-:Y:S02]  /*3980*/  FMNMX3 R0, R246, R247, R0, !PT ;  /* 0x000000f7f6007276 */ /* 0x000fe40007800000 */
[----:B-1----:R-:W-:Y:S02]  /*3990*/  FMNMX3 R252, R2, R252, R81, !PT ;  /* 0x000000fc02fc7276 */ /* 0x002fe40007800051 */
[----:B------:R-:W-:-:S03]  /*39a0*/  FMNMX3 R0, R242, R243, R0, !PT ;  /* 0x000000f3f2007276 */ /* 0x000fc60007800000 */
[--C-:B------:R-:W-:Y:S01]  /*39b0*/  FADD R220, R220, -R252.reuse ;  /* 0x800000fcdcdc7221 */ /* 0x100fe20000000000 */
[--C-:B------:R-:W-:Y:S01]  /*39c0*/  FADD R228, R228, -R252.reuse ;  /* 0x800000fce4e47221 */ /* 0x100fe20000000000 */
[----:B------:R-:W1:Y:S01]  /*39d0*/  SHFL.BFLY PT, R2, R0, 0x1, 0x1f ;  /* 0x0c201f0000027f89 */ /* 0x000e6200000e0000 */
[--C-:B------:R-:W-:Y:S01]  /*39e0*/  FADD R184, R184, -R252.reuse ;  /* 0x800000fcb8b87221 */ /* 0x100fe20000000000 */
[----:B------:R-:W-:Y:S01]  /*39f0*/  FMUL R220, R220, 1.4426950216293334961 ;  /* 0x3fb8aa3bdcdc7820 */ /* 0x000fe20000400000 */
[----:B------:R-:W-:Y:S01]  /*3a00*/  FMUL R228, R228, 1.4426950216293334961 ;  /* 0x3fb8aa3be4e47820 */ /* 0x000fe20000400000 */
[--C-:B------:R-:W-:Y:S01]  /*3a10*/  FADD R221, R221, -R252.reuse ;  /* 0x800000fcdddd7221 */ /* 0x100fe20000000000 */
[----:B------:R-:W-:Y:S01]  /*3a20*/  FMUL R184, R184, 1.4426950216293334961 ;  /* 0x3fb8aa3bb8b87820 */ /* 0x000fe20000400000 */
[--C-:B------:R-:W-:Y:S01]  /*3a30*/  FADD R229, R229, -R252.reuse ;  /* 0x800000fce5e57221 */ /* 0x100fe20000000000 */
[----:B------:R-:W-:Y:S01]  /*3a40*/  FSETP.GEU.AND P0, PT, R220, -126, PT ;  /* 0xc2fc0000dc00780b */ /* 0x000fe20003f0e000 */
[----:B------:R-:W-:Y:S01]  /*3a50*/  FMUL R221, R221, 1.4426950216293334961 ;  /* 0x3fb8aa3bdddd7820 */ /* 0x000fe20000400000 */
[----:B------:R-:W-:Y:S01]  /*3a60*/  FADD R185, R185, -R252 ;  /* 0x800000fcb9b97221 */ /* 0x000fe20000000000 */
[----:B------:R-:W-:-:S03]  /*3a70*/  FMUL R229, R229, 1.4426950216293334961 ;  /* 0x3fb8aa3be5e57820 */ /* 0x000fc60000400000 */
[----:B------:R-:W-:Y:S01]  /*3a80*/  FSETP.GEU.AND P1, PT, R221, -126, PT ;  /* 0xc2fc0000dd00780b */ /* 0x000fe20003f2e000 */
[----:B------:R-:W-:-:S06]  /*3a90*/  FMUL R185, R185, 1.4426950216293334961 ;  /* 0x3fb8aa3bb9b97820 */ /* 0x000fcc0000400000 */
[----:B------:R-:W-:-:S04]  /*3aa0*/  @!P0 FMUL R220, R220, 0.5 ;  /* 0x3f000000dcdc8820 */ /* 0x000fc80000400000 */
[----:B------:R-:W2:Y:S01]  /*3ab0*/  MUFU.EX2 R180, R220 ;  /* 0x000000dc00b47308 */ /* 0x000ea20000000800 */
[----:B-1----:R-:W-:Y:S01]  /*3ac0*/  FMNMX R2, R0, R2, !PT ;  /* 0x0000000200027209 */ /* 0x002fe20007800000 */
[----:B------:R-:W-:-:S04]  /*3ad0*/  @!P1 FMUL R221, R221, 0.5 ;  /* 0x3f000000dddd9820 */ /* 0x000fc80000400000 */
[----:B------:R-:W1:Y:S01]  /*3ae0*/  SHFL.BFLY PT, R5, R2, 0x10, 0x1f ;  /* 0x0e001f0002057f89 */ /* 0x000e6200000e0000 */
[----:B--2---:R-:W-:Y:S01]  /*3af0*/  @!P0 FMUL R180, R180, R180 ;  /* 0x000000b4b4b48220 */ /* 0x004fe20000400000 */
[----:B------:R-:W-:Y:S01]  /*3b00*/  FSETP.GEU.AND P0, PT, R228, -126, PT ;  /* 0xc2fc0000e400780b */ /* 0x000fe20003f0e000 */
[----:B------:R-:W-:Y:S01]  /*3b10*/  FADD R0, -R83, R113 ;  /* 0x0000007153007221 */ /* 0x000fe20000000100 */
[----:B------:R-:W2:Y:S01]  /*3b20*/  MUFU.EX2 R221, R221 ;  /* 0x000000dd00dd7308 */ /* 0x000ea20000000800 */
[----:B-1----:R-:W-:Y:S01]  /*3b30*/  FMNMX3 R5, R2, R5, R80, !PT ;  /* 0x0000000502057276 */ /* 0x002fe20007800050 */
[----:B------:R-:W-:-:S09]  /*3b40*/  IMAD.MOV.U32 R2, RZ, RZ, 0x2 ;  /* 0x00000002ff027424 */ /* 0x000fd200078e00ff */
[----:B------:R-:W-:Y:S01]  /*3b50*/  @!P0 FMUL R228, R228, 0.5 ;  /* 0x3f000000e4e48820 */ /* 0x000fe20000400000 */
[----:B------:R-:W-:-:S03]  /*3b60*/  IMAD.WIDE.U32 R2, R69, R2, UR10 ;  /* 0x0000000a45027e25 */ /* 0x000fc6000f8e0002 */
[----:B------:R-:W1:Y:S01]  /*3b70*/  MUFU.EX2 R182, R228 ;  /* 0x000000e400b67308 */ /* 0x000e620000000800 */
[----:B------:R-:W-:Y:S01]  /*3b80*/  FMUL R0, R0, 1.4426950216293334961 ;  /* 0x3fb8aa3b00007820 */ /* 0x000fe20000400000 */
[----:B--2---:R-:W-:Y:S01]  /*3b90*/  @!P1 FMUL R221, R221, R221 ;  /* 0x000000dddddd9220 */ /* 0x004fe20000400000 */
[----:B------:R-:W-:Y:S01]  /*3ba0*/  FSETP.GEU.AND P1, PT, R229, -126, PT ;  /* 0xc2fc0000e500780b */ /* 0x000fe20003f2e000 */
[----:B------:R2:W-:Y:S01]  /*3bb0*/  LDGSTS.E.BYPASS.128 [R114+0xc000], desc[UR18][R2.64] ;  /* 0x0c00000002727fae */ /* 0x0005e2000b981812 */
[--C-:B------:R-:W-:Y:S01]  /*3bc0*/  FADD R181, R223, -R5.reuse ;  /* 0x80000005dfb57221 */ /* 0x100fe20000000000 */
[----:B------:R-:W-:Y:S01]  /*3bd0*/  FADD R183, R230, -R5 ;  /* 0x80000005e6b77221 */ /* 0x000fe20000000000 */
[----:B------:R-:W-:Y:S01]  /*3be0*/  FADD R122, R180, R221 ;  /* 0x000000ddb47a7221 */ /* 0x000fe20000000000 */
[----:B------:R-:W-:Y:S01]  /*3bf0*/  F2FP.BF16.F32.PACK_AB R180, R221, R180 ;  /* 0x000000b4ddb4723e */ /* 0x000fe200000010ff */
[----:B------:R-:W3:Y:S01]  /*3c00*/  LDL.LU R69, [R1+0x13c] ;  /* 0x00013c0001457983 */ /* 0x000ee20000300800 */
[----:B--2---:R-:W-:Y:S01]  /*3c10*/  MOV R2, 0x2 ;  /* 0x0000000200027802 */ /* 0x004fe20000000f00 */
[----:B-1----:R-:W-:Y:S01]  /*3c20*/  @!P0 FMUL R182, R182, R182 ;  /* 0x000000b6b6b68220 */ /* 0x002fe20000400000 */
[----:B------:R-:W-:-:S04]  /*3c30*/  FSETP.GEU.AND P0, PT, R184, -126, PT ;  /* 0xc2fc0000b800780b */ /* 0x000fc80003f0e000 */
[----:B------:R-:W-:Y:S01]  /*3c40*/  @!P1 FMUL R229, R229, 0.5 ;  /* 0x3f000000e5e59820 */ /* 0x000fe20000400000 */
[----:B------:R-:W-:Y:S01]  /*3c50*/  IMAD.WIDE.U32 R2, R70, R2, UR10 ;  /* 0x0000000a46027e25 */ /* 0x000fe2000f8e0002 */
[----:B------:R-:W1:Y:S03]  /*3c60*/  S2R R114, SR_TID.X ;  /* 0x0000000000727919 */ /* 0x000e660000002100 */
[----:B------:R-:W-:Y:S01]  /*3c70*/  FMUL R181, R181, 1.4426950216293334961 ;  /* 0x3fb8aa3bb5b57820 */ /* 0x000fe20000400000 */
[----:B------:R-:W2:Y:S01]  /*3c80*/  MUFU.EX2 R229, R229 ;  /* 0x000000e500e57308 */ /* 0x000ea20000000800 */
[----:B------:R4:W-:Y:S01]  /*3c90*/  LDGSTS.E.BYPASS.128 [R71+0xc000], desc[UR18][R2.64] ;  /* 0x0c00000002477fae */ /* 0x0009e2000b981812 */
[----:B------:R-:W-:-:S03]  /*3ca0*/  FMUL R183, R183, 1.4426950216293334961 ;  /* 0x3fb8aa3bb7b77820 */ /* 0x000fc60000400000 */
[----:B------:R-:W3:Y:S01]  /*3cb0*/  LDL.LU R70, [R1+0x138] ;  /* 0x0001380001467983 */ /* 0x000ee20000300800 */
[----:B------:R-:W-:-:S06]  /*3cc0*/  @!P0 FMUL R184, R184, 0.5 ;  /* 0x3f000000b8b88820 */ /* 0x000fcc0000400000 */
[----:B------:R-:W1:Y:S01]  /*3cd0*/  MUFU.EX2 R184, R184 ;  /* 0x000000b800b87308 */ /* 0x000e620000000800 */
[----:B----4-:R-:W-:Y:S01]  /*3ce0*/  MOV R2, 0x2 ;  /* 0x0000000200027802 */ /* 0x010fe20000000f00 */
[----:B------:R-:W4:Y:S01]  /*3cf0*/  LDL.LU R71, [R1+0x134] ;  /* 0x0001340001477983 */ /* 0x000f220000300800 */
[----:B--2---:R-:W-:-:S03]  /*3d00*/  @!P1 FMUL R229, R229, R229 ;  /* 0x000000e5e5e59220 */ /* 0x004fc60000400000 */
[----:B------:R-:W-:Y:S01]  /*3d10*/  IMAD.WIDE.U32 R2, R24, R2, UR10 ;  /* 0x0000000a18027e25 */ /* 0x000fe2000f8e0002 */
[----:B------:R-:W-:Y:S01]  /*3d20*/  FSETP.GEU.AND P1, PT, R185, -126, PT ;  /* 0xc2fc0000b900780b */ /* 0x000fe20003f2e000 */
[----:B------:R-:W2:Y:S02]  /*3d30*/  LDL.LU R24, [R1+0x130] ;  /* 0x0001300001187983 */ /* 0x000ea40000300800 */
[----:B------:R-:W-:Y:S01]  /*3d40*/  FADD R88, R182, R229 ;  /* 0x000000e5b6587221 */ /* 0x000fe20000000000 */
[----:B------:R-:W-:Y:S01]  /*3d50*/  F2FP.BF16.F32.PACK_AB R182, R229, R182 ;  /* 0x000000b6e5b6723e */ /* 0x000fe200000010ff */
[----:B------:R1:W-:Y:S02]  /*3d60*/  LDGSTS.E.BYPASS.128 [R25+0xc000], desc[UR18][R2.64] ;  /* 0x0c00000002197fae */ /* 0x0003e4000b981812 */
[----:B-1----:R-:W-:Y:S01]  /*3d70*/  @!P0 FMUL R184, R184, R184 ;  /* 0x000000b8b8b88220 */ /* 0x002fe20000400000 */
[----:B------:R-:W-:-:S05]  /*3d80*/  LOP3.LUT R114, R114, 0x10, RZ, 0xc0, !PT ;  /* 0x0000001072727812 */ /* 0x000fca00078ec0ff */
[----:B------:R-:W-:Y:S01]  /*3d90*/  @!P1 FMUL R185, R185, 0.5 ;  /* 0x3f000000b9b99820 */ /* 0x000fe20000400000 */
[----:B------:R-:W-:Y:S01]  /*3da0*/  MOV R2, 0x2 ;  /* 0x0000000200027802 */ /* 0x000fe20000000f00 */
[----:B------:R-:W2:Y:S01]  /*3db0*/  LDL.LU R25, [R1+0x12c] ;  /* 0x00012c0001197983 */ /* 0x000ea20000300800 */
[----:B------:R-:W-:-:S03]  /*3dc0*/  FSETP.GEU.AND P0, PT, R0, -126, PT ;  /* 0xc2fc00000000780b */ /* 0x000fc60003f0e000 */
[----:B------:R-:W1:Y:S01]  /*3dd0*/  MUFU.EX2 R185, R185 ;  /* 0x000000b900b97308 */ /* 0x000e620000000800 */
[----:B------:R-:W-:Y:S01]  /*3de0*/  IMAD.WIDE.U32 R2, R26, R2, UR10 ;  /* 0x0000000a1a027e25 */ /* 0x000fe2000f8e0002 */
[----:B------:R-:W-:Y:S01]  /*3df0*/  LOP3.LUT R7, R114, 0xf00, R115, 0xf8, !PT ;  /* 0x00000f0072077812 */ /* 0x000fe200078ef873 */
[----:B------:R-:W2:Y:S04]  /*3e00*/  LDL.LU R26, [R1+0x128] ;  /* 0x00012800011a7983 */ /* 0x000ea80000300800 */
[----:B------:R1:W-:Y:S03]  /*3e10*/  LDGSTS.E.BYPASS.128 [R27+0xc000], desc[UR18][R2.64] ;  /* 0x0c000000021b7fae */ /* 0x0003e6000b981812 */
[----:B------:R-:W-:Y:S01]  /*3e20*/  @!P0 FMUL R0, R0, 0.5 ;  /* 0x3f00000000008820 */ /* 0x000fe20000400000 */
[----:B-1----:R-:W-:Y:S01]  /*3e30*/  @!P1 FMUL R185, R185, R185 ;  /* 0x000000b9b9b99220 */ /* 0x002fe20000400000 */
[----:B------:R-:W-:-:S02]  /*3e40*/  MOV R2, 0x2 ;  /* 0x0000000200027802 */ /* 0x000fc40000000f00 */
[----:B------:R-:W1:Y:S01]  /*3e50*/  MUFU.EX2 R4, R0 ;  /* 0x0000000000047308 */ /* 0x000e620000000800 */
[----:B------:R-:W-:Y:S01]  /*3e60*/  IADD3 R6, PT, PT, R7, 0xc000, R6 ;  /* 0x0000c00007067810 */ /* 0x000fe20007ffe006 */
[----:B------:R-:W-:Y:S01]  /*3e70*/  FADD R118, R184, R185 ;  /* 0x000000b9b8767221 */ /* 0x000fe20000000000 */
[----:B------:R-:W2:Y:S01]  /*3e80*/  LDL.LU R27, [R1+0x124] ;  /* 0x00012400011b7983 */ /* 0x000ea20000300800 */
[----:B------:R-:W-:-:S04]  /*3e90*/  IMAD.WIDE.U32 R2, R64, R2, UR10 ;  /* 0x0000000a40027e25 */ /* 0x000fc8000f8e0002 */
[----:B-1----:R-:W-:Y:S01]  /*3ea0*/  @!P0 FMUL R4, R4, R4 ;  /* 0x0000000404048220 */ /* 0x002fe20000400000 */
[----:B------:R1:W-:Y:S01]  /*3eb0*/  LDGSTS.E.BYPASS.128 [R65+0xc000], desc[UR18][R2.64] ;  /* 0x0c00000002417fae */ /* 0x0003e2000b981812 */
[----:B------:R-:W-:Y:S02]  /*3ec0*/  MOV R7, RZ ;  /* 0x000000ff00077202 */ /* 0x000fe40000000f00 */
[----:B------:R-:W-:Y:S01]  /*3ed0*/  F2FP.BF16.F32.PACK_AB R184, R185, R184 ;  /* 0x000000b8b9b8723e */ /* 0x000fe200000010ff */
[----:B------:R-:W-:Y:S01]  /*3ee0*/  FADD R0, -R5, R80 ;  /* 0x0000005005007221 */ /* 0x000fe20000000100 */
[----:B------:R-:W2:Y:S01]  /*3ef0*/  LDL.LU R64, [R1+0x120] ;  /* 0x0001200001407983 */ /* 0x000ea20000300800 */
[----:B-1----:R-:W-:Y:S02]  /*3f00*/  MOV R2, 0x2 ;  /* 0x0000000200027802 */ /* 0x002fe40000000f00 */
[----:B------:R-:W-:Y:S01]  /*3f10*/  MOV R228, R6 ;  /* 0x0000000600e47202 */ /* 0x000fe20000000f00 */
[----:B------:R-:W-:Y:S01]  /*3f20*/  FADD R185, R231, -R5 ;  /* 0x80000005e7b97221 */ /* 0x000fe20000000000 */
[----:B------:R-:W-:Y:S01]  /*3f30*/  FMUL R0, R0, 1.4426950216293334961 ;  /* 0x3fb8aa3b00007820 */ /* 0x000fe20000400000 */
[----:B------:R-:W-:-:S04]  /*3f40*/  IMAD.WIDE.U32 R2, R66, R2, UR10 ;  /* 0x0000000a42027e25 */ /* 0x000fc8000f8e0002 */
[C---:B------:R-:W-:Y:S01]  /*3f50*/  FMUL R224, R4.reuse, R216 ;  /* 0x000000d804e07220 */ /* 0x040fe20000400000 */
[C---:B------:R-:W-:Y:S01]  /*3f60*/  FMUL R225, R4.reuse, R217 ;  /* 0x000000d904e17220 */ /* 0x040fe20000400000 */
[C---:B------:R-:W-:Y:S01]  /*3f70*/  FMUL R192, R4.reuse, R192 ;  /* 0x000000c004c07220 */ /* 0x040fe20000400000 */
[C---:B------:R-:W-:Y:S01]  /*3f80*/  FMUL R193, R4.reuse, R193 ;  /* 0x000000c104c17220 */ /* 0x040fe20000400000 */
[----:B------:R1:W-:Y:S01]  /*3f90*/  LDGSTS.E.BYPASS.128 [R67+0xc000], desc[UR18][R2.64] ;  /* 0x0c00000002437fae */ /* 0x0003e2000b981812 */
[C---:B------:R-:W-:Y:S01]  /*3fa0*/  FMUL R164, R4.reuse, R164 ;  /* 0x000000a404a47220 */ /* 0x040fe20000400000 */
[C---:B------:R-:W-:Y:S01]  /*3fb0*/  FMUL R165, R4.reuse, R165 ;  /* 0x000000a504a57220 */ /* 0x040fe20000400000 */
[C---:B------:R-:W-:Y:S01]  /*3fc0*/  FMUL R160, R4.reuse, R160 ;  /* 0x000000a004a07220 */ /* 0x040fe20000400000 */
[C---:B------:R-:W-:Y:S01]  /*3fd0*/  FMUL R161, R4.reuse, R161 ;  /* 0x000000a104a17220 */ /* 0x040fe20000400000 */
[C---:B------:R-:W-:Y:S01]  /*3fe0*/  FMUL R156, R4.reuse, R156 ;  /* 0x0000009c049c7220 */ /* 0x040fe20000400000 */
[----:B------:R-:W-:Y:S01]  /*3ff0*/  FMUL R157, R4, R157 ;  /* 0x0000009d049d7220 */ /* 0x000fe20000400000 */
[----:B------:R-:W2:Y:S01]  /*4000*/  LDL.LU R65, [R1+0x11c] ;  /* 0x00011c0001417983 */ /* 0x000ea20000300800 */
[----:B------:R-:W-:Y:S01]  /*4010*/  FADD R7, R222, -R5 ;  /* 0x80000005de077221 */ /* 0x000fe20000000000 */
[----:B------:R-:W-:Y:S01]  /*4020*/  FMUL R185, R185, 1.4426950216293334961 ;  /* 0x3fb8aa3bb9b97820 */ /* 0x000fe20000400000 */
[C---:B------:R-:W-:Y:S01]  /*4030*/  FMUL R216, R4.reuse, R212 ;  /* 0x000000d404d87220 */ /* 0x040fe20000400000 */
[C---:B------:R-:W-:Y:S01]  /*4040*/  FMUL R217, R4.reuse, R213 ;  /* 0x000000d504d97220 */ /* 0x040fe20000400000 */
[----:B-1----:R-:W-:Y:S01]  /*4050*/  MOV R2, 0x2 ;  /* 0x0000000200027802 */ /* 0x002fe20000000f00 */
[C---:B------:R-:W-:Y:S01]  /*4060*/  FMUL R152, R4.reuse, R152 ;  /* 0x0000009804987220 */ /* 0x040fe20000400000 */
[----:B------:R-:W-:Y:S01]  /*4070*/  FMUL R153, R4, R153 ;  /* 0x0000009904997220 */ /* 0x000fe20000400000 */
[----:B------:R-:W2:Y:S02]  /*4080*/  LDL.LU R66, [R1+0x118] ;  /* 0x0001180001427983 */ /* 0x000ea40000300800 */
[----:B------:R-:W-:-:S04]  /*4090*/  IMAD.WIDE.U32 R2, R20, R2, UR10 ;  /* 0x0000000a14027e25 */ /* 0x000fc8000f8e0002 */
[----:B------:R-:W-:Y:S01]  /*40a0*/  FMUL R7, R7, 1.4426950216293334961 ;  /* 0x3fb8aa3b07077820 */ /* 0x000fe20000400000 */
[----:B------:R-:W2:Y:S04]  /*40b0*/  LDL.LU R67, [R1+0x114] ;  /* 0x0001140001437983 */ /* 0x000ea80000300800 */
[----:B------:R1:W-:Y:S04]  /*40c0*/  LDGSTS.E.BYPASS.128 [R21+0xc000], desc[UR18][R2.64] ;  /* 0x0c00000002157fae */ /* 0x0003e8000b981812 */
[----:B------:R-:W2:Y:S01]  /*40d0*/  LDL.LU R20, [R1+0x110] ;  /* 0x0001100001147983 */ /* 0x000ea20000300800 */
[----:B-1----:R-:W-:-:S03]  /*40e0*/  IMAD.MOV.U32 R2, RZ, RZ, 0x2 ;  /* 0x00000002ff027424 */ /* 0x002fc600078e00ff */
[----:B------:R-:W2:Y:S01]  /*40f0*/  LDL.LU R21, [R1+0x10c] ;  /* 0x00010c0001157983 */ /* 0x000ea20000300800 */
[----:B------:R-:W-:-:S03]  /*4100*/  IMAD.WIDE.U32 R2, R22, R2, UR10 ;  /* 0x0000000a16027e25 */ /* 0x000fc6000f8e0002 */
[----:B------:R-:W2:Y:S04]  /*4110*/  LDL.LU R22, [R1+0x108] ;  /* 0x0001080001167983 */ /* 0x000ea80000300800 */
[----:B------:R1:W-:Y:S04]  /*4120*/  LDGSTS.E.BYPASS.128 [R23+0xc000], desc[UR18][R2.64] ;  /* 0x0c00000002177fae */ /* 0x0003e8000b981812 */
[----:B------:R-:W0:Y:S04]  /*4130*/  LDGDEPBAR ;  /* 0x00000000000079af */ /* 0x000e280000000000 */
[----:B------:R-:W0:Y:S01]  /*4140*/  LDGDEPBAR ;  /* 0x00000000000079af */ /* 0x000e220000000000 */
[----:B-1----:R-:W-:-:S03]  /*4150*/  FADD R3, -R82, R112 ;  /* 0x0000007052037221 */ /* 0x002fc60000000100 */
[----:B------:R-:W2:Y:S01]  /*4160*/  LDL.LU R23, [R1+0x104] ;  /* 0x0001040001177983 */ /* 0x000ea20000300800 */
[----:B------:R-:W-:Y:S01]  /*4170*/  FMUL R3, R3, 1.4426950216293334961 ;  /* 0x3fb8aa3b03037820 */ /* 0x000fe20000400000 */
[----:B------:R-:W-:Y:S02]  /*4180*/  FADD R2, -R252, R81 ;  /* 0x00000051fc027221 */ /* 0x000fe40000000100 */
[----:B------:R-:W2:Y:S02]  /*4190*/  LDL.LU R119, [R1+0x18] ;  /* 0x0000180001777983 */ /* 0x000ea40000300800 */
[----:B------:R-:W-:Y:S01]  /*41a0*/  FSETP.GEU.AND P0, PT, R3, -126, PT ;  /* 0xc2fc00000300780b */ /* 0x000fe20003f0e000 */
[----:B------:R-:W-:Y:S01]  /*41b0*/  FMUL R2, R2, 1.4426950216293334961 ;  /* 0x3fb8aa3b02027820 */ /* 0x000fe20000400000 */
[----:B------:R-:W2:Y:S04]  /*41c0*/  LDL.LU R115, [R1+0x1c] ;  /* 0x00001c0001737983 */ /* 0x000ea80000300800 */
[----:B------:R-:W2:Y:S04]  /*41d0*/  LDL.LU R114, [R1+0x8] ;  /* 0x0000080001727983 */ /* 0x000ea80000300800 */
[----:B------:R-:W2:Y:S01]  /*41e0*/  LDL.LU R113, [R1+0xc] ;  /* 0x00000c0001717983 */ /* 0x000ea20000300800 */
[----:B------:R-:W-:-:S04]  /*41f0*/  DEPBAR.LE SB0, 0x0 ;  /* 0x000080000000791a */ /* 0x000fc80000000000 */
[----:B------:R-:W-:Y:S01]  /*4200*/  @!P0 FMUL R3, R3, 0.5 ;  /* 0x3f00000003038820 */ /* 0x000fe20000400000 */
[----:B------:R-:W2:Y:S04]  /*4210*/  LDL.LU R112, [R1+0x20] ;  /* 0x0000200001707983 */ /* 0x000ea80000300800 */
[----:B------:R-:W2:Y:S01]  /*4220*/  LDL.LU R85, [R1+0x24] ;  /* 0x0000240001557983 */ /* 0x000ea20000300800 */
[----:B------:R-:W1:Y:S03]  /*4230*/  MUFU.EX2 R3, R3 ;  /* 0x0000000300037308 */ /* 0x000e660000000800 */
[----:B------:R-:W2:Y:S04]  /*4240*/  LDL.LU R81, [R1+0x10] ;  /* 0x0000100001517983 */ /* 0x000ea80000300800 */
[----:B------:R-:W2:Y:S01]  /*4250*/  LDL.LU R80, [R1+0x14] ;  /* 0x0000140001507983 */ /* 0x000ea20000300800 */
[C---:B------:R-:W-:Y:S01]  /*4260*/  FMUL R148, R4.reuse, R148 ;  /* 0x0000009404947220 */ /* 0x040fe20000400000 */
[C---:B------:R-:W-:Y:S01]  /*4270*/  FMUL R149, R4.reuse, R149 ;  /* 0x0000009504957220 */ /* 0x040fe20000400000 */
[C---:B------:R-:W-:Y:S01]  /*4280*/  FMUL R144, R4.reuse, R144 ;  /* 0x0000009004907220 */ /* 0x040fe20000400000 */
[C---:B------:R-:W-:Y:S01]  /*4290*/  FMUL R145, R4.reuse, R145 ;  /* 0x0000009104917220 */ /* 0x040fe20000400000 */
[C---:B------:R-:W-:Y:S01]  /*42a0*/  FMUL R76, R4.reuse, R76 ;  /* 0x0000004c044c7220 */ /* 0x040fe20000400000 */
[C---:B------:R-:W-:Y:S01]  /*42b0*/  FMUL R77, R4.reuse, R77 ;  /* 0x0000004d044d7220 */ /* 0x040fe20000400000 */
[C---:B------:R-:W-:Y:S01]  /*42c0*/  FMUL R72, R4.reuse, R72 ;  /* 0x0000004804487220 */ /* 0x040fe20000400000 */
[C---:B------:R-:W-:Y:S01]  /*42d0*/  FMUL R73, R4.reuse, R73 ;  /* 0x0000004904497220 */ /* 0x040fe20000400000 */
[----:B------:R-:W-:Y:S01]  /*42e0*/  FMUL R68, R4, R68 ;  /* 0x0000004404447220 */ /* 0x000fe20000400000 */
[----:B-1----:R-:W-:Y:S01]  /*42f0*/  @!P0 FMUL R3, R3, R3 ;  /* 0x0000000303038220 */ /* 0x002fe20000400000 */
[----:B------:R-:W-:Y:S01]  /*4300*/  FSETP.GEU.AND P0, PT, R2, -126, PT ;  /* 0xc2fc00000200780b */ /* 0x000fe20003f0e000 */
[----:B------:R-:W2:-:S12]  /*4310*/  LDL.LU R123, [R1+0x30] ;  /* 0x00003000017b7983 */ /* 0x000e980000300800 */
[----:B------:R-:W-:-:S06]  /*4320*/  @!P0 FMUL R2, R2, 0.5 ;  /* 0x3f00000002028820 */ /* 0x000fcc0000400000 */
[----:B------:R-:W1:Y:S02]  /*4330*/  MUFU.EX2 R2, R2 ;  /* 0x0000000200027308 */ /* 0x000e640000000800 */
[----:B-1----:R-:W-:Y:S01]  /*4340*/  @!P0 FMUL R2, R2, R2 ;  /* 0x0000000202028220 */ /* 0x002fe20000400000 */
[----:B------:R-:W-:-:S13]  /*4350*/  FSETP.GEU.AND P0, PT, R7, -126, PT ;  /* 0xc2fc00000700780b */ /* 0x000fda0003f0e000 */
[----:B------:R-:W-:-:S04]  /*4360*/  @!P0 FMUL R7, R7, 0.5 ;  /* 0x3f00000007078820 */ /* 0x000fc80000400000 */
        /* <DEDUP_REMOVED lines=12> */
[----:B------:R-:W1:Y:S01]  /*4430*/  MUFU.EX2 R87, R185 ;  /* 0x000000b900577308 */ /* 0x000e620000000800 */
[C---:B------:R-:W-:Y:S01]  /*4440*/  FMUL R220, R2.reuse, R204 ;  /* 0x000000cc02dc7220 */ /* 0x040fe20000400000 */
[----:B------:R-:W-:Y:S01]  /*4450*/  FMUL R221, R2, R205 ;  /* 0x000000cd02dd7220 */ /* 0x000fe20000400000 */
[----:B------:R-:W-:Y:S01]  /*4460*/  BAR.SYNC.DEFER_BLOCKING 0x0 ;  /* 0x0000000000007b1d */ /* 0x000fe20000010000 */
[----:B-1----:R-:W-:Y:S01]  /*4470*/  @!P0 FMUL R87, R87, R87 ;  /* 0x0000005757578220 */ /* 0x002fe20000400000 */
[----:B------:R-:W-:-:S04]  /*4480*/  FSETP.GEU.AND P0, PT, R0, -126, PT ;  /* 0xc2fc00000000780b */ /* 0x000fc80003f0e000 */
[----:B------:R-:W1:Y:S09]  /*4490*/  LDSM.16.MT88.2 R204, [R228] ;  /* 0x00000000e4cc783b */ /* 0x000e720000004100 */
[----:B------:R-:W-:-:S06]  /*44a0*/  @!P0 FMUL R0, R0, 0.5 ;  /* 0x3f00000000008820 */ /* 0x000fcc0000400000 */
[----:B------:R-:W3:Y:S01]  /*44b0*/  MUFU.EX2 R0, R0 ;  /* 0x0000000000007308 */ /* 0x000ee20000000800 */
[C---:B------:R-:W-:Y:S01]  /*44c0*/  FMUL R226, R3.reuse, R218 ;  /* 0x000000da03e27220 */ /* 0x040fe20000400000 */
[----:B------:R-:W-:Y:S01]  /*44d0*/  FMUL R227, R3, R219 ;  /* 0x000000db03e37220 */ /* 0x000fe20000400000 */
[----:B------:R-:W-:Y:S02]  /*44e0*/  F2FP.BF16.F32.PACK_AB R181, R90, R89 ;  /* 0x000000595ab5723e */ /* 0x000fe400000010ff */
[----:B------:R-:W-:Y:S01]  /*44f0*/  F2FP.BF16.F32.PACK_AB R183, R87, R86 ;  /* 0x0000005657b7723e */ /* 0x000fe200000010ff */
[----:B---3--:R-:W-:-:S04]  /*4500*/  @!P0 FMUL R0, R0, R0 ;  /* 0x0000000000008220 */ /* 0x008fc80000400000 */
[C---:B------:R-:W-:Y:S01]  /*4510*/  FMUL R222, R0.reuse, R206 ;  /* 0x000000ce00de7220 */ /* 0x040fe20000400000 */
[----:B------:R-:W-:Y:S01]  /*4520*/  FMUL R223, R0, R207 ;  /* 0x000000cf00df7220 */ /* 0x000fe20000400000 */
[-C--:B-1----:R-:W-:Y:S08]  /*4530*/  HMMA.16816.F32.BF16 R224, R16, R204.reuse, R224 ;  /* 0x000000cc10e0723c */ /* 0x082ff000000418e0 */
[----:B------:R-:W-:Y:S01]  /*4540*/  HMMA.16816.F32.BF16 R220, R180, R204, R220 ;  /* 0x000000ccb4dc723c */ /* 0x000fe200000418dc */
[----:B------:R-:W-:-:S02]  /*4550*/  IADD3 R204, PT, PT, R6, 0x10, RZ ;  /* 0x0000001006cc7810 */ /* 0x000fc40007ffe0ff */
[----:B------:R-:W-:-:S04]  /*4560*/  MOV R205, RZ ;  /* 0x000000ff00cd7202 */ /* 0x000fc80000000f00 */
[----:B------:R-:W-:Y:S01]  /*4570*/  MOV R204, R204 ;  /* 0x000000cc00cc7202 */ /* 0x000fe20000000f00 */
[C---:B------:R-:W-:Y:S01]  /*4580*/  FMUL R212, R2.reuse, R200 ;  /* 0x000000c802d47220 */ /* 0x040fe20000400000 */
[----:B------:R-:W-:-:S03]  /*4590*/  FMUL R213, R2, R201 ;  /* 0x000000c902d57220 */ /* 0x000fc60000400000 */
[----:B------:R-:W1:Y:S01]  /*45a0*/  LDSM.16.MT88.2 R200, [R204] ;  /* 0x00000000ccc8783b */ /* 0x000e620000004100 */
[C---:B------:R-:W-:Y:S01]  /*45b0*/  FMUL R218, R3.reuse, R214 ;  /* 0x000000d603da7220 */ /* 0x040fe20000400000 */
[----:B------:R-:W-:Y:S01]  /*45c0*/  FMUL R219, R3, R215 ;  /* 0x000000d703db7220 */ /* 0x000fe20000400000 */
[C---:B------:R-:W-:Y:S01]  /*45d0*/  FMUL R214, R0.reuse, R202 ;  /* 0x000000ca00d67220 */ /* 0x040fe20000400000 */
[----:B------:R-:W-:-:S05]  /*45e0*/  FMUL R215, R0, R203 ;  /* 0x000000cb00d77220 */ /* 0x000fca0000400000 */
[-C--:B-1----:R-:W-:Y:S08]  /*45f0*/  HMMA.16816.F32.BF16 R216, R16, R200.reuse, R216 ;  /* 0x000000c810d8723c */ /* 0x082ff000000418d8 */
[----:B------:R-:W-:Y:S01]  /*4600*/  HMMA.16816.F32.BF16 R212, R180, R200, R212 ;  /* 0x000000c8b4d4723c */ /* 0x000fe200000418d4 */
[----:B------:R-:W-:Y:S02]  /*4610*/  IADD3 R200, PT, PT, R6, 0x20, RZ ;  /* 0x0000002006c87810 */ /* 0x000fe40007ffe0ff */
[----:B------:R-:W-:-:S04]  /*4620*/  MOV R201, RZ ;  /* 0x000000ff00c97202 */ /* 0x000fc80000000f00 */
[----:B------:R-:W-:-:S06]  /*4630*/  MOV R204, R200 ;  /* 0x000000c800cc7202 */ /* 0x000fcc0000000f00 */
[----:B------:R-:W1:Y:S01]  /*4640*/  LDSM.16.MT88.2 R204, [R204] ;  /* 0x00000000cccc783b */ /* 0x000e620000004100 */
[C---:B------:R-:W-:Y:S01]  /*4650*/  FMUL R200, R4.reuse, R208 ;  /* 0x000000d004c87220 */ /* 0x040fe20000400000 */
[----:B------:R-:W-:Y:S01]  /*4660*/  FMUL R201, R4, R209 ;  /* 0x000000d104c97220 */ /* 0x000fe20000400000 */
[C---:B------:R-:W-:Y:S01]  /*4670*/  FMUL R202, R3.reuse, R210 ;  /* 0x000000d203ca7220 */ /* 0x040fe20000400000 */
[----:B------:R-:W-:Y:S01]  /*4680*/  FMUL R203, R3, R211 ;  /* 0x000000d303cb7220 */ /* 0x000fe20000400000 */
[C---:B------:R-:W-:Y:S01]  /*4690*/  FMUL R196, R2.reuse, R196 ;  /* 0x000000c402c47220 */ /* 0x040fe20000400000 */
[----:B------:R-:W-:Y:S01]  /*46a0*/  FMUL R197, R2, R197 ;  /* 0x000000c502c57220 */ /* 0x000fe20000400000 */
[C---:B------:R-:W-:Y:S01]  /*46b0*/  FMUL R198, R0.reuse, R198 ;  /* 0x000000c600c67220 */ /* 0x040fe20000400000 */
[----:B------:R-:W-:-:S03]  /*46c0*/  FMUL R199, R0, R199 ;  /* 0x000000c700c77220 */ /* 0x000fc60000400000 */
[-C--:B-1----:R-:W-:Y:S08]  /*46d0*/  HMMA.16816.F32.BF16 R200, R16, R204.reuse, R200 ;  /* 0x000000cc10c8723c */ /* 0x082ff000000418c8 */
[----:B------:R-:W-:Y:S01]  /*46e0*/  HMMA.16816.F32.BF16 R196, R180, R204, R196 ;  /* 0x000000ccb4c4723c */ /* 0x000fe200000418c4 */
[----:B------:R-:W-:Y:S01]  /*46f0*/  IMAD.MOV.U32 R205, RZ, RZ, RZ ;  /* 0x000000ffffcd7224 */ /* 0x000fe200078e00ff */
[----:B------:R-:W-:-:S04]  /*4700*/  IADD3 R204, PT, PT, R6, 0x30, RZ ;  /* 0x0000003006cc7810 */ /* 0x000fc80007ffe0ff */
[----:B------:R-:W-:-:S06]  /*4710*/  MOV R204, R204 ;  /* 0x000000cc00cc7202 */ /* 0x000fcc0000000f00 */
[----:B------:R-:W1:Y:S01]  /*4720*/  LDSM.16.MT88.2 R204, [R204] ;  /* 0x00000000cccc783b */ /* 0x000e620000004100 */
        /* <DEDUP_REMOVED lines=108> */
[----:B------:R-:W-:Y:S01]  /*4df0*/  FMUL R69, R4, R69 ;  /* 0x0000004504457220 */ /* 0x000fe20000400000 */
[C---:B------:R-:W-:Y:S01]  /*4e00*/  FMUL R70, R3.reuse, R70 ;  /* 0x0000004603467220 */ /* 0x040fe20000400000 */
[----:B----4-:R-:W-:Y:S01]  /*4e10*/  FMUL R71, R3, R71 ;  /* 0x0000004703477220 */ /* 0x010fe20000400000 */
[C---:B--2---:R-:W-:Y:S01]  /*4e20*/  FMUL R24, R2.reuse, R24 ;  /* 0x0000001802187220 */ /* 0x044fe20000400000 */
[----:B------:R-:W-:Y:S01]  /*4e30*/  FMUL R25, R2, R25 ;  /* 0x0000001902197220 */ /* 0x000fe20000400000 */
[C---:B------:R-:W-:Y:S01]  /*4e40*/  FMUL R26, R0.reuse, R26 ;  /* 0x0000001a001a7220 */ /* 0x040fe20000400000 */
[----:B------:R-:W-:-:S03]  /*4e50*/  FMUL R27, R0, R27 ;  /* 0x0000001b001b7220 */ /* 0x000fc60000400000 */
[-C--:B-1----:R-:W-:Y:S08]  /*4e60*/  HMMA.16816.F32.BF16 R68, R16, R204.reuse, R68 ;  /* 0x000000cc1044723c */ /* 0x082ff00000041844 */
[----:B------:R-:W-:Y:S01]  /*4e70*/  HMMA.16816.F32.BF16 R24, R180, R204, R24 ;  /* 0x000000ccb418723c */ /* 0x000fe20000041818 */
[----:B------:R-:W-:Y:S02]  /*4e80*/  IADD3 R204, PT, PT, R6, 0xd0, RZ ;  /* 0x000000d006cc7810 */ /* 0x000fe40007ffe0ff */
[----:B------:R-:W-:-:S04]  /*4e90*/  MOV R205, RZ ;  /* 0x000000ff00cd7202 */ /* 0x000fc80000000f00 */
[----:B------:R-:W-:Y:S01]  /*4ea0*/  MOV R7, R204 ;  /* 0x000000cc00077202 */ /* 0x000fe20000000f00 */
[C---:B------:R-:W-:Y:S01]  /*4eb0*/  FMUL R204, R4.reuse, R64 ;  /* 0x0000004004cc7220 */ /* 0x040fe20000400000 */
[----:B------:R-:W-:-:S03]  /*4ec0*/  FMUL R205, R4, R65 ;  /* 0x0000004104cd7220 */ /* 0x000fc60000400000 */
[----:B------:R-:W1:Y:S01]  /*4ed0*/  LDSM.16.MT88.2 R64, [R7] ;  /* 0x000000000740783b */ /* 0x000e620000004100 */
[C---:B------:R-:W-:Y:S01]  /*4ee0*/  FMUL R206, R3.reuse, R66 ;  /* 0x0000004203ce7220 */ /* 0x040fe20000400000 */
[C---:B------:R-:W-:Y:S01]  /*4ef0*/  FMUL R207, R3.reuse, R67 ;  /* 0x0000004303cf7220 */ /* 0x040fe20000400000 */
[C---:B------:R-:W-:Y:S01]  /*4f00*/  FMUL R20, R2.reuse, R20 ;  /* 0x0000001402147220 */ /* 0x040fe20000400000 */
[----:B------:R-:W-:Y:S01]  /*4f10*/  FMUL R21, R2, R21 ;  /* 0x0000001502157220 */ /* 0x000fe20000400000 */
[C---:B------:R-:W-:Y:S01]  /*4f20*/  FMUL R22, R0.reuse, R22 ;  /* 0x0000001600167220 */ /* 0x040fe20000400000 */
[----:B------:R-:W-:Y:S01]  /*4f30*/  FMUL R23, R0, R23 ;  /* 0x0000001700177220 */ /* 0x000fe20000400000 */
[C---:B------:R-:W-:Y:S01]  /*4f40*/  FMUL R210, R3.reuse, R81 ;  /* 0x0000005103d27220 */ /* 0x040fe20000400000 */
[----:B------:R-:W-:Y:S01]  /*4f50*/  FMUL R211, R3, R80 ;  /* 0x0000005003d37220 */ /* 0x000fe20000400000 */
[-C--:B-1----:R-:W-:Y:S08]  /*4f60*/  HMMA.16816.F32.BF16 R204, R16, R64.reuse, R204 ;  /* 0x0000004010cc723c */ /* 0x082ff000000418cc */
[----:B------:R-:W-:Y:S01]  /*4f70*/  HMMA.16816.F32.BF16 R20, R180, R64, R20 ;  /* 0x00000040b414723c */ /* 0x000fe20000041814 */
[----:B------:R-:W-:-:S02]  /*4f80*/  IADD3 R64, PT, PT, R6, 0xe0, RZ ;  /* 0x000000e006407810 */ /* 0x000fc40007ffe0ff */
[----:B------:R-:W-:-:S04]  /*4f90*/  MOV R65, RZ ;  /* 0x000000ff00417202 */ /* 0x000fc80000000f00 */
[----:B------:R-:W-:-:S05]  /*4fa0*/  MOV R7, R64 ;  /* 0x0000004000077202 */ /* 0x000fca0000000f00 */
[----:B------:R1:W2:Y:S02]  /*4fb0*/  LDSM.16.MT88.2 R80, [R7] ;  /* 0x000000000750783b */ /* 0x0002a40000004100 */
[----:B-1----:R-:W-:-:S04]  /*4fc0*/  FADD R7, R12, -R252 ;  /* 0x800000fc0c077221 */ /* 0x002fc80000000000 */
[----:B------:R-:W-:-:S05]  /*4fd0*/  FMUL R7, R7, 1.4426950216293334961 ;  /* 0x3fb8aa3b07077820 */ /* 0x000fca0000400000 */
[----:B------:R-:W-:Y:S01]  /*4fe0*/  FSETP.GEU.AND P0, PT, R7, -126, PT ;  /* 0xc2fc00000700780b */ /* 0x000fe20003f0e000 */
[----:B------:R-:W-:-:S12]  /*4ff0*/  FMUL R66, R3, R112 ;  /* 0x0000007003427220 */ /* 0x000fd80000400000 */
[----:B------:R-:W-:-:S04]  /*5000*/  @!P0 FMUL R7, R7, 0.5 ;  /* 0x3f00000007078820 */ /* 0x000fc80000400000 */
[----:B------:R-:W1:Y:S01]  /*5010*/  MUFU.EX2 R112, R7 ;  /* 0x0000000700707308 */ /* 0x000e620000000800 */
[----:B------:R-:W-:-:S04]  /*5020*/  FADD R12, R13, -R252 ;  /* 0x800000fc0d0c7221 */ /* 0x000fc80000000000 */
[----:B------:R-:W-:Y:S01]  /*5030*/  FMUL R12, R12, 1.4426950216293334961 ;  /* 0x3fb8aa3b0c0c7820 */ /* 0x000fe20000400000 */
[----:B-1----:R-:W-:-:S04]  /*5040*/  @!P0 FMUL R112, R112, R112 ;  /* 0x0000007070708220 */ /* 0x002fc80000400000 */
[----:B------:R-:W-:Y:S01]  /*5050*/  FSETP.GEU.AND P0, PT, R12, -126, PT ;  /* 0xc2fc00000c00780b */ /* 0x000fe20003f0e000 */
[----:B------:R-:W-:-:S12]  /*5060*/  FMUL R209, R4, R113 ;  /* 0x0000007104d17220 */ /* 0x000fd80000400000 */
[----:B------:R-:W-:-:S04]  /*5070*/  @!P0 FMUL R12, R12, 0.5 ;  /* 0x3f0000000c0c8820 */ /* 0x000fc80000400000 */
[----:B------:R-:W1:Y:S01]  /*5080*/  MUFU.EX2 R113, R12 ;  /* 0x0000000c00717308 */ /* 0x000e620000000800 */
[----:B------:R-:W-:-:S04]  /*5090*/  FADD R7, R186, -R5 ;  /* 0x80000005ba077221 */ /* 0x000fc80000000000 */
[----:B------:R-:W-:Y:S01]  /*50a0*/  FMUL R7, R7, 1.4426950216293334961 ;  /* 0x3fb8aa3b07077820 */ /* 0x000fe20000400000 */
[----:B------:R-:W-:Y:S01]  /*50b0*/  IADD3 R64, PT, PT, R6, 0xf0, RZ ;  /* 0x000000f006407810 */ /* 0x000fe20007ffe0ff */
[----:B------:R-:W-:Y:S01]  /*50c0*/  FMUL R67, R3, R85 ;  /* 0x0000005503437220 */ /* 0x000fe20000400000 */
[----:B-1----:R-:W-:Y:S02]  /*50d0*/  @!P0 FMUL R113, R113, R113 ;  /* 0x0000007171718220 */ /* 0x002fe40000400000 */
[----:B------:R-:W-:Y:S02]  /*50e0*/  FSETP.GEU.AND P0, PT, R7, -126, PT ;  /* 0xc2fc00000700780b */ /* 0x000fe40003f0e000 */
[----:B------:R-:W-:Y:S01]  /*50f0*/  MOV R185, R64 ;  /* 0x0000004000b97202 */ /* 0x000fe20000000f00 */
[C---:B------:R-:W-:Y:S01]  /*5100*/  FMUL R64, R4.reuse, R119 ;  /* 0x0000007704407220 */ /* 0x040fe20000400000 */
[C---:B------:R-:W-:Y:S01]  /*5110*/  FMUL R65, R4.reuse, R115 ;  /* 0x0000007304417220 */ /* 0x040fe20000400000 */
[----:B--2---:R-:W-:Y:S01]  /*5120*/  MOV R248, R81 ;  /* 0x0000005100f87202 */ /* 0x004fe20000000f00 */
[--C-:B------:R-:W-:Y:S01]  /*5130*/  FADD R12, R187, -R5.reuse ;  /* 0x80000005bb0c7221 */ /* 0x100fe20000000000 */
[----:B------:R-:W-:Y:S01]  /*5140*/  FMUL R208, R4, R114 ;  /* 0x0000007204d07220 */ /* 0x000fe20000400000 */
[----:B------:R-:W-:Y:S01]  /*5150*/  FADD R13, R14, -R5 ;  /* 0x800000050e0d7221 */ /* 0x000fe20000000000 */
[----:B------:R-:W1:Y:S04]  /*5160*/  LDSM.16.MT88.2 R114, [R185] ;  /* 0x00000000b972783b */ /* 0x000e680000004100 */
[----:B------:R-:W-:Y:S01]  /*5170*/  @!P0 FMUL R7, R7, 0.5 ;  /* 0x3f00000007078820 */ /* 0x000fe20000400000 */
[----:B------:R-:W-:Y:S01]  /*5180*/  HMMA.16816.F32.BF16 R64, R16, R80, R64 ;  /* 0x000000501040723c */ /* 0x000fe20000041840 */
[----:B------:R-:W-:Y:S01]  /*5190*/  IMAD.MOV.U32 R249, RZ, RZ, R80 ;  /* 0x000000fffff97224 */ /* 0x000fe200078e0050 */
[----:B------:R-:W-:Y:S01]  /*51a0*/  F2FP.BF16.F32.PACK_AB R186, R113, R112 ;  /* 0x0000007071ba723e */ /* 0x000fe200000010ff */
[----:B------:R-:W2:Y:S01]  /*51b0*/  MUFU.EX2 R81, R7 ;  /* 0x0000000700517308 */ /* 0x000ea20000000800 */
[----:B------:R-:W-:Y:S01]  /*51c0*/  FMUL R12, R12, 1.4426950216293334961 ;  /* 0x3fb8aa3b0c0c7820 */ /* 0x000fe20000400000 */
[----:B------:R-:W3:Y:S01]  /*51d0*/  LDL.LU R119, [R1+0x34] ;  /* 0x0000340001777983 */ /* 0x000ee20000300800 */
[----:B--2---:R-:W-:-:S03]  /*51e0*/  @!P0 FMUL R81, R81, R81 ;  /* 0x0000005151518220 */ /* 0x004fc60000400000 */
[----:B------:R-:W-:-:S13]  /*51f0*/  FSETP.GEU.AND P0, PT, R12, -126, PT ;  /* 0xc2fc00000c00780b */ /* 0x000fda0003f0e000 */
[----:B------:R-:W-:-:S04]  /*5200*/  @!P0 FMUL R12, R12, 0.5 ;  /* 0x3f0000000c0c8820 */ /* 0x000fc80000400000 */
[----:B------:R-:W2:Y:S01]  /*5210*/  MUFU.EX2 R85, R12 ;  /* 0x0000000c00557308 */ /* 0x000ea20000000800 */
[----:B------:R-:W-:Y:S01]  /*5220*/  FMUL R13, R13, 1.4426950216293334961 ;  /* 0x3fb8aa3b0d0d7820 */ /* 0x000fe20000400000 */
[----:B--2---:R-:W-:-:S04]  /*5230*/  @!P0 FMUL R85, R85, R85 ;  /* 0x0000005555558220 */ /* 0x004fc80000400000 */
[----:B------:R-:W-:-:S13]  /*5240*/  FSETP.GEU.AND P0, PT, R13, -126, PT ;  /* 0xc2fc00000d00780b */ /* 0x000fda0003f0e000 */
[----:B------:R-:W-:-:S04]  /*5250*/  @!P0 FMUL R13, R13, 0.5 ;  /* 0x3f0000000d0d8820 */ /* 0x000fc80000400000 */
[----:B------:R2:W4:Y:S01]  /*5260*/  MUFU.EX2 R80, R13 ;  /* 0x0000000d00507308 */ /* 0x0005220000000800 */
[----:B------:R-:W-:Y:S01]  /*5270*/  FADD R14, R15, -R5 ;  /* 0x800000050f0e7221 */ /* 0x000fe20000000000 */
[----:B-1----:R-:W-:Y:S01]  /*5280*/  HMMA.16816.F32.BF16 R16, R16, R114, R208 ;  /* 0x000000721010723c */ /* 0x002fe200000418d0 */
[----:B------:R-:W-:Y:S02]  /*5290*/  IADD3 R208, PT, PT, R6, 0x1000, RZ ;  /* 0x0000100006d07810 */ /* 0x000fe40007ffe0ff */
[----:B------:R-:W-:Y:S01]  /*52a0*/  FMUL R14, R14, 1.4426950216293334961 ;  /* 0x3fb8aa3b0e0e7820 */ /* 0x000fe20000400000 */
[----:B------:R-:W-:-:S04]  /*52b0*/  MOV R209, RZ ;  /* 0x000000ff00d17202 */ /* 0x000fc80000000f00 */
[----:B------:R-:W-:-:S05]  /*52c0*/  MOV R208, R208 ;  /* 0x000000d000d07202 */ /* 0x000fca0000000f00 */
[----:B--2---:R-:W1:Y:S01]  /*52d0*/  LDSM.16.MT88.2 R12, [R208] ;  /* 0x00000000d00c783b */ /* 0x004e620000004100 */
[----:B----4-:R-:W-:Y:S01]  /*52e0*/  @!P0 FMUL R80, R80, R80 ;  /* 0x0000005050508220 */ /* 0x010fe20000400000 */
[----:B------:R-:W-:-:S13]  /*52f0*/  FSETP.GEU.AND P0, PT, R14, -126, PT ;  /* 0xc2fc00000e00780b */ /* 0x000fda0003f0e000 */
[----:B------:R-:W-:-:S04]  /*5300*/  @!P0 FMUL R14, R14, 0.5 ;  /* 0x3f0000000e0e8820 */ /* 0x000fc80000400000 */
[----:B------:R2:W4:Y:S01]  /*5310*/  MUFU.EX2 R7, R14 ;  /* 0x0000000e00077308 */ /* 0x0005220000000800 */
[----:B------:R-:W-:Y:S01]  /*5320*/  F2FP.BF16.F32.PACK_AB R185, R85, R81 ;  /* 0x0000005155b9723e */ /* 0x000fe200000010ff */
[----:B--2---:R-:W2:Y:S04]  /*5330*/  LDL.LU R14, [R1+0x40] ;  /* 0x00004000010e7983 */ /* 0x004ea80000300800 */
[----:B------:R-:W3:Y:S01]  /*5340*/  LDL.LU R15, [R1+0x44] ;  /* 0x00004400010f7983 */ /* 0x000ee20000300800 */
[----:B----4-:R-:W-:-:S05]  /*5350*/  @!P0 FMUL R7, R7, R7 ;  /* 0x0000000707078220 */ /* 0x010fca0000400000 */
[----:B------:R-:W-:Y:S01]  /*5360*/  F2FP.BF16.F32.PACK_AB R187, R7, R80 ;  /* 0x0000005007bb723e */ /* 0x000fe200000010ff */
[-C--:B-1----:R-:W-:Y:S08]  /*5370*/  HMMA.16816.F32.BF16 R228, R60, R12.reuse, R224 ;  /* 0x0000000c3ce4723c */ /* 0x082ff000000418e0 */
[----:B------:R-:W-:Y:S01]  /*5380*/  HMMA.16816.F32.BF16 R224, R184, R12, R220 ;  /* 0x0000000cb8e0723c */ /* 0x000fe200000418dc */
[----:B------:R-:W-:-:S02]  /*5390*/  IADD3 R12, PT, PT, R6, 0x1010, RZ ;  /* 0x00001010060c7810 */ /* 0x000fc40007ffe0ff */
[----:B------:R-:W-:-:S04]  /*53a0*/  MOV R13, RZ ;  /* 0x000000ff000d7202 */ /* 0x000fc80000000f00 */
[----:B------:R-:W-:-:S06]  /*53b0*/  MOV R12, R12 ;  /* 0x0000000c000c7202 */ /* 0x000fcc0000000f00 */
[----:B------:R-:W1:Y:S02]  /*53c0*/  LDSM.16.MT88.2 R12, [R12] ;  /* 0x000000000c0c783b */ /* 0x000e640000004100 */
[-C--:B-1----:R-:W-:Y:S02]  /*53d0*/  HMMA.16816.F32.BF16 R220, R60, R12.reuse, R216 ;  /* 0x0000000c3cdc723c */ /* 0x082fe400000418d8 */
[----:B------:R-:W4:Y:S04]  /*53e0*/  LDL.LU R218, [R1+0x28] ;  /* 0x0000280001da7983 */ /* 0x000f280000300800 */
[----:B------:R-:W4:Y:S02]  /*53f0*/  LDL.LU R219, [R1+0x2c] ;  /* 0x00002c0001db7983 */ /* 0x000f240000300800 */
[----:B------:R-:W-:Y:S01]  /*5400*/  HMMA.16816.F32.BF16 R208, R184, R12, R212 ;  /* 0x0000000cb8d0723c */ /* 0x000fe200000418d4 */
[C---:B------:R-:W-:Y:S01]  /*5410*/  VIADD R12, R6.reuse, 0x1020 ;  /* 0x00001020060c7836 */ /* 0x040fe20000000000 */
[----:B------:R-:W-:Y:S01]  /*5420*/  MOV R13, RZ ;  /* 0x000000ff000d7202 */ /* 0x000fe20000000f00 */
[----:B------:R-:W2:Y:S03]  /*5430*/  LDL.LU R214, [R1+0x38] ;  /* 0x0000380001d67983 */ /* 0x000ea60000300800 */
[----:B------:R-:W-:Y:S01]  /*5440*/  MOV R12, R12 ;  /* 0x0000000c000c7202 */ /* 0x000fe20000000f00 */
[----:B------:R-:W3:Y:S05]  /*5450*/  LDL.LU R215, [R1+0x3c] ;  /* 0x00003c0001d77983 */ /* 0x000eea0000300800 */
[----:B------:R-:W1:Y:S02]  /*5460*/  LDSM.16.MT88.2 R12, [R12] ;  /* 0x000000000c0c783b */ /* 0x000e640000004100 */
[-C--:B-1----:R-:W-:Y:S08]  /*5470*/  HMMA.16816.F32.BF16 R200, R60, R12.reuse, R200 ;  /* 0x0000000c3cc8723c */ /* 0x082ff000000418c8 */
[----:B------:R-:W-:Y:S01]  /*5480*/  HMMA.16816.F32.BF16 R196, R184, R12, R196 ;  /* 0x0000000cb8c4723c */ /* 0x000fe200000418c4 */
[----:B------:R-:W-:-:S02]  /*5490*/  IADD3 R12, PT, PT, R6, 0x1030, RZ ;  /* 0x00001030060c7810 */ /* 0x000fc40007ffe0ff */
[----:B------:R-:W-:-:S04]  /*54a0*/  MOV R13, RZ ;  /* 0x000000ff000d7202 */ /* 0x000fc80000000f00 */
[----:B------:R-:W-:-:S06]  /*54b0*/  MOV R12, R12 ;  /* 0x0000000c000c7202 */ /* 0x000fcc0000000f00 */
        /* <DEDUP_REMOVED lines=15> */
[----:B------:R-:W-:Y:S01]  /*55b0*/  VIADD R12, R6, 0x1060 ;  /* 0x00001060060c7836 */ /* 0x000fe20000000000 */
        /* <DEDUP_REMOVED lines=44> */
[----:B------:R-:W1:Y:S01]  /*5880*/  LDSM.16.MT88.2 R12, [R12] ;  /* 0x000000000c0c783b */ /* 0x000e620000004100 */
[----:B------:R-:W-:Y:S02]  /*5890*/  MOV R217, R248 ;  /* 0x000000f800d97202 */ /* 0x000fe40000000f00 */
[----:B------:R-:W-:Y:S01]  /*58a0*/  MOV R216, R249 ;  /* 0x000000f900d87202 */ /* 0x000fe20000000f00 */
[-C--:B-1----:R-:W-:Y:S08]  /*58b0*/  HMMA.16816.F32.BF16 R204, R60, R12.reuse, R204 ;  /* 0x0000000c3ccc723c */ /* 0x082ff000000418cc */
[----:B------:R-:W-:Y:S01]  /*58c0*/  HMMA.16816.F32.BF16 R20, R184, R12, R20 ;  /* 0x0000000cb814723c */ /* 0x000fe20000041814 */
[----:B------:R-:W-:Y:S01]  /*58d0*/  VIADD R12, R6, 0x10e0 ;  /* 0x000010e0060c7836 */ /* 0x000fe20000000000 */
[----:B------:R-:W-:-:S04]  /*58e0*/  MOV R13, RZ ;  /* 0x000000ff000d7202 */ /* 0x000fc80000000f00 */
[----:B------:R-:W-:Y:S02]  /*58f0*/  MOV R250, R12 ;  /* 0x0000000c00fa7202 */ /* 0x000fe40000000f00 */
[----:B------:R-:W-:-:S04]  /*5900*/  IADD3 R12, PT, PT, R6, 0x10f0, RZ ;  /* 0x000010f0060c7810 */ /* 0x000fc80007ffe0ff */
[----:B------:R-:W-:Y:S01]  /*5910*/  MOV R248, R12 ;  /* 0x0000000c00f87202 */ /* 0x000fe20000000f00 */
[----:B------:R-:W1:Y:S05]  /*5920*/  LDSM.16.MT88.2 R250, [R250] ;  /* 0x00000000fafa783b */ /* 0x000e6a0000004100 */
[----:B------:R-:W4:Y:S01]  /*5930*/  LDSM.16.MT88.2 R248, [R248] ;  /* 0x00000000f8f8783b */ /* 0x000f220000004100 */
[C---:B--2---:R-:W-:Y:S01]  /*5940*/  FMUL R12, R2.reuse, R214 ;  /* 0x000000d6020c7220 */ /* 0x044fe20000400000 */
[----:B---3--:R-:W-:Y:S01]  /*5950*/  FMUL R13, R2, R215 ;  /* 0x000000d7020d7220 */ /* 0x008fe20000400000 */
[C---:B------:R-:W-:Y:S01]  /*5960*/  FMUL R14, R0.reuse, R14 ;  /* 0x0000000e000e7220 */ /* 0x040fe20000400000 */
[----:B------:R-:W-:-:S07]  /*5970*/  FMUL R15, R0, R15 ;  /* 0x0000000f000f7220 */ /* 0x000fce0000400000 */
[----:B------:R-:W-:Y:S01]  /*5980*/  HMMA.16816.F32.BF16 R12, R180, R216, R12 ;  /* 0x000000d8b40c723c */ /* 0x000fe2000004180c */
[----:B------:R-:W-:-:S07]  /*5990*/  FADD R49, R49, -R83 ;  /* 0x8000005331317221 */ /* 0x000fce0000000000 */
[C---:B-1----:R-:W-:Y:S08]  /*59a0*/  HMMA.16816.F32.BF16 R64, R60.reuse, R250, R64 ;  /* 0x000000fa3c40723c */ /* 0x042ff00000041840 */
[----:B----4-:R-:W-:Y:S01]  /*59b0*/  HMMA.16816.F32.BF16 R16, R60, R248, R16 ;  /* 0x000000f83c10723c */ /* 0x010fe20000041810 */
[C---:B------:R-:W-:Y:S01]  /*59c0*/  FMUL R60, R2.reuse, R218 ;  /* 0x000000da023c7220 */ /* 0x040fe20000400000 */
[----:B------:R-:W-:Y:S01]  /*59d0*/  FMUL R61, R2, R219 ;  /* 0x000000db023d7220 */ /* 0x000fe20000400000 */
[C---:B------:R-:W-:Y:S01]  /*59e0*/  FMUL R62, R0.reuse, R123 ;  /* 0x0000007b003e7220 */ /* 0x040fe20000400000 */
[----:B------:R-:W-:-:S07]  /*59f0*/  FMUL R63, R0, R119 ;  /* 0x00000077003f7220 */ /* 0x000fce0000400000 */
[----:B------:R-:W-:Y:S01]  /*5a00*/  HMMA.16816.F32.BF16 R180, R180, R114, R60 ;  /* 0x00000072b4b4723c */ /* 0x000fe2000004183c */
[--C-:B------:R-:W-:Y:S01]  /*5a10*/  FADD R60, R172, -R83.reuse ;  /* 0x80000053ac3c7221 */ /* 0x100fe20000000000 */
[----:B------:R-:W-:-:S03]  /*5a20*/  FADD R61, R173, -R83 ;  /* 0x80000053ad3d7221 */ /* 0x000fc60000000000 */
[----:B------:R-:W-:Y:S01]  /*5a30*/  FMUL R60, R60, 1.4426950216293334961 ;  /* 0x3fb8aa3b3c3c7820 */ /* 0x000fe20000400000 */
[----:B------:R-:W-:-:S04]  /*5a40*/  FMUL R61, R61, 1.4426950216293334961 ;  /* 0x3fb8aa3b3d3d7820 */ /* 0x000fc80000400000 */
[----:B------:R-:W-:Y:S02]  /*5a50*/  FSETP.GEU.AND P2, PT, R60, -126, PT ;  /* 0xc2fc00003c00780b */ /* 0x000fe40003f4e000 */
[----:B------:R-:W-:Y:S01]  /*5a60*/  FSETP.GEU.AND P1, PT, R61, -126, PT ;  /* 0xc2fc00003d00780b */ /* 0x000fe20003f2e000 */
[----:B------:R-:W-:Y:S01]  /*5a70*/  FMUL R172, R49, 1.4426950216293334961 ;  /* 0x3fb8aa3b31ac7820 */ /* 0x000fe20000400000 */
[----:B------:R-:W-:-:S04]  /*5a80*/  FADD R48, R48, -R83 ;  /* 0x8000005330307221 */ /* 0x000fc80000000000 */
[----:B------:R-:W-:-:S05]  /*5a90*/  FSETP.GEU.AND P4, PT, R172, -126, PT ;  /* 0xc2fc0000ac00780b */ /* 0x000fca0003f8e000 */
[----:B------:R-:W-:Y:S02]  /*5aa0*/  @!P2 FMUL R60, R60, 0.5 ;  /* 0x3f0000003c3ca820 */ /* 0x000fe40000400000 */
[----:B------:R-:W-:Y:S01]  /*5ab0*/  @!P1 FMUL R61, R61, 0.5 ;  /* 0x3f0000003d3d9820 */ /* 0x000fe20000400000 */
[----:B------:R-:W-:-:S03]  /*5ac0*/  FMUL R62, R48, 1.4426950216293334961 ;  /* 0x3fb8aa3b303e7820 */ /* 0x000fc60000400000 */
[----:B------:R-:W1:Y:S01]  /*5ad0*/  MUFU.EX2 R60, R60 ;  /* 0x0000003c003c7308 */ /* 0x000e620000000800 */
[----:B------:R-:W-:Y:S01]  /*5ae0*/  IADD3 R48, PT, PT, R6, 0x2000, RZ ;  /* 0x0000200006307810 */ /* 0x000fe20007ffe0ff */
[----:B------:R-:W-:Y:S01]  /*5af0*/  FADD R173, R175, -R82 ;  /* 0x80000052afad7221 */ /* 0x000fe20000000000 */
[----:B------:R-:W-:-:S05]  /*5b00*/  MOV R49, RZ ;  /* 0x000000ff00317202 */ /* 0x000fca0000000f00 */
[----:B------:R-:W2:Y:S01]  /*5b10*/  MUFU.EX2 R61, R61 ;  /* 0x0000003d003d7308 */ /* 0x000ea20000000800 */
[--C-:B------:R-:W-:Y:S01]  /*5b20*/  FADD R63, R174, -R82.reuse ;  /* 0x80000052ae3f7221 */ /* 0x100fe20000000000 */
[----:B------:R-:W-:Y:S01]  /*5b30*/  MOV R175, R48 ;  /* 0x0000003000af7202 */ /* 0x000fe20000000f00 */
[----:B------:R-:W-:Y:S01]  /*5b40*/  FMUL R173, R173, 1.4426950216293334961 ;  /* 0x3fb8aa3badad7820 */ /* 0x000fe20000400000 */
[----:B------:R-:W-:Y:S01]  /*5b50*/  @!P4 FMUL R172, R172, 0.5 ;  /* 0x3f000000acacc820 */ /* 0x000fe20000400000 */
[--C-:B------:R-:W-:Y:S01]  /*5b60*/  FADD R49, R50, -R82.reuse ;  /* 0x8000005232317221 */ /* 0x100fe20000000000 */
[----:B------:R-:W-:Y:S01]  /*5b70*/  FADD R51, R51, -R82 ;  /* 0x8000005233337221 */ /* 0x000fe20000000000 */
[----:B------:R-:W-:Y:S01]  /*5b80*/  FMUL R63, R63, 1.4426950216293334961 ;  /* 0x3fb8aa3b3f3f7820 */ /* 0x000fe20000400000 */
[----:B------:R3:W4:Y:S01]  /*5b90*/  MUFU.EX2 R50, R172 ;  /* 0x000000ac00327308 */ /* 0x0007220000000800 */
[----:B------:R-:W-:Y:S01]  /*5ba0*/  FADD R168, R168, -R252 ;  /* 0x800000fca8a87221 */ /* 0x000fe20000000000 */
[----:B------:R-:W-:Y:S01]  /*5bb0*/  FSETP.GEU.AND P5, PT, R173, -126, PT ;  /* 0xc2fc0000ad00780b */ /* 0x000fe20003fae000 */
[----:B------:R-:W-:Y:S01]  /*5bc0*/  FMUL R51, R51, 1.4426950216293334961 ;  /* 0x3fb8aa3b33337820 */ /* 0x000fe20000400000 */
[----:B------:R-:W-:Y:S01]  /*5bd0*/  FSETP.GEU.AND P6, PT, R63, -126, PT ;  /* 0xc2fc00003f00780b */ /* 0x000fe20003fce000 */
[----:B------:R-:W-:Y:S01]  /*5be0*/  FMUL R168, R168, 1.4426950216293334961 ;  /* 0x3fb8aa3ba8a87820 */ /* 0x000fe20000400000 */
[----:B---3--:R-:W-:Y:S01]  /*5bf0*/  FMUL R172, R49, 1.4426950216293334961 ;  /* 0x3fb8aa3b31ac7820 */ /* 0x008fe20000400000 */
[----:B-1----:R-:W-:Y:S01]  /*5c00*/  @!P2 FMUL R60, R60, R60 ;  /* 0x0000003c3c3ca220 */ /* 0x002fe20000400000 */
[----:B------:R-:W-:Y:S01]  /*5c10*/  FSETP.GEU.AND P2, PT, R51, -126, PT ;  /* 0xc2fc00003300780b */ /* 0x000fe20003f4e000 */
[----:B--2---:R-:W-:-:S02]  /*5c20*/  @!P1 FMUL R61, R61, R61 ;  /* 0x0000003d3d3d9220 */ /* 0x004fc40000400000 */
[----:B------:R-:W-:Y:S02]  /*5c30*/  FSETP.GEU.AND P3, PT, R172, -126, PT ;  /* 0xc2fc0000ac00780b */ /* 0x000fe40003f6e000 */
[----:B------:R-:W-:Y:S02]  /*5c40*/  FSETP.GEU.AND P1, PT, R168, -126, PT ;  /* 0xc2fc0000a800780b */ /* 0x000fe40003f2e000 */
[----:B------:R-:W-:Y:S01]  /*5c50*/  MOV R49, RZ ;  /* 0x000000ff00317202 */ /* 0x000fe20000000f00 */
[----:B------:R-:W-:Y:S01]  /*5c60*/  @!P5 FMUL R173, R173, 0.5 ;  /* 0x3f000000adadd820 */ /* 0x000fe20000400000 */
[----:B------:R-:W-:Y:S01]  /*5c70*/  IADD3 R48, PT, PT, R6, 0x2010, RZ ;  /* 0x0000201006307810 */ /* 0x000fe20007ffe0ff */
[----:B------:R-:W-:Y:S01]  /*5c80*/  FADD R169, R169, -R252 ;  /* 0x800000fca9a97221 */ /* 0x000fe20000000000 */
[----:B------:R-:W-:Y:S02]  /*5c90*/  @!P6 FMUL R63, R63, 0.5 ;  /* 0x3f0000003f3fe820 */ /* 0x000fe40000400000 */
[----:B------:R-:W-:-:S02]  /*5ca0*/  MOV R212, R48 ;  /* 0x0000003000d47202 */ /* 0x000fc40000000f00 */
[----:B------:R1:W2:Y:S01]  /*5cb0*/  MUFU.EX2 R49, R173 ;  /* 0x000000ad00317308 */ /* 0x0002a20000000800 */
[----:B------:R-:W-:Y:S01]  /*5cc0*/  @!P3 FMUL R172, R172, 0.5 ;  /* 0x3f000000acacb820 */ /* 0x000fe20000400000 */
[----:B------:R-:W-:Y:S01]  /*5cd0*/  @!P2 FMUL R51, R51, 0.5 ;  /* 0x3f0000003333a820 */ /* 0x000fe20000400000 */
[----:B------:R-:W-:Y:S01]  /*5ce0*/  FSETP.GEU.AND P0, PT, R62, -126, PT ;  /* 0xc2fc00003e00780b */ /* 0x000fe20003f0e000 */
[----:B------:R-:W-:Y:S01]  /*5cf0*/  @!P1 FMUL R168, R168, 0.5 ;  /* 0x3f000000a8a89820 */ /* 0x000fe20000400000 */
[----:B-1----:R-:W-:Y:S01]  /*5d00*/  FMUL R173, R169, 1.4426950216293334961 ;  /* 0x3fb8aa3ba9ad7820 */ /* 0x002fe20000400000 */
[----:B------:R-:W-:Y:S02]  /*5d10*/  FADD R169, R176, -R252 ;  /* 0x800000fcb0a97221 */ /* 0x000fe40000000000 */
[----:B------:R-:W-:Y:S02]  /*5d20*/  MUFU.EX2 R48, R63 ;  /* 0x0000003f00307308 */ /* 0x000fe40000000800 */
[----:B------:R-:W-:-:S06]  /*5d30*/  FMUL R169, R169, 1.4426950216293334961 ;  /* 0x3fb8aa3ba9a97820 */ /* 0x000fcc0000400000 */
[----:B------:R-:W-:Y:S01]  /*5d40*/  MUFU.EX2 R63, R172 ;  /* 0x000000ac003f7308 */ /* 0x000fe20000000800 */
[----:B----4-:R-:W-:Y:S01]  /*5d50*/  @!P4 FMUL R50, R50, R50 ;  /* 0x000000323232c220 */ /* 0x010fe20000400000 */
[----:B------:R-:W-:-:S06]  /*5d60*/  FSETP.GEU.AND P4, PT, R169, -126, PT ;  /* 0xc2fc0000a900780b */ /* 0x000fcc0003f8e000 */
[----:B------:R-:W1:Y:S08]  /*5d70*/  MUFU.EX2 R172, R51 ;  /* 0x0000003300ac7308 */ /* 0x000e700000000800 */
[----:B------:R3:W-:Y:S01]  /*5d80*/  MUFU.EX2 R51, R168 ;  /* 0x000000a800337308 */ /* 0x0007e20000000800 */
[----:B------:R-:W-:Y:S01]  /*5d90*/  @!P0 FMUL R62, R62, 0.5 ;  /* 0x3f0000003e3e8820 */ /* 0x000fe20000400000 */
[----:B---3--:R-:W-:-:S04]  /*5da0*/  FADD R168, R170, -R5 ;  /* 0x80000005aaa87221 */ /* 0x008fc80000000000 */
[----:B------:R-:W-:Y:S01]  /*5db0*/  FMUL R168, R168, 1.4426950216293334961 ;  /* 0x3fb8aa3ba8a87820 */ /* 0x000fe20000400000 */
[----:B--2---:R-:W-:-:S04]  /*5dc0*/  @!P5 FMUL R49, R49, R49 ;  /* 0x000000313131d220 */ /* 0x004fc80000400000 */
[----:B------:R-:W-:Y:S01]  /*5dd0*/  FSETP.GEU.AND P5, PT, R168, -126, PT ;  /* 0xc2fc0000a800780b */ /* 0x000fe20003fae000 */
[----:B------:R-:W2:Y:S01]  /*5de0*/  MUFU.EX2 R62, R62 ;  /* 0x0000003e003e7308 */ /* 0x000ea20000000800 */
[----:B------:R-:W-:Y:S01]  /*5df0*/  @!P4 FMUL R169, R169, 0.5 ;  /* 0x3f000000a9a9c820 */ /* 0x000fe20000400000 */
[--C-:B------:R-:W-:Y:S01]  /*5e00*/  FADD R171, R171, -R5.reuse ;  /* 0x80000005abab7221 */ /* 0x100fe20000000000 */
[----:B------:R-:W-:Y:S01]  /*5e10*/  FADD R178, R178, -R5 ;  /* 0x80000005b2b27221 */ /* 0x000fe20000000000 */
[----:B------:R-:W-:-:S04]  /*5e20*/  FADD R174, R177, -R252 ;  /* 0x800000fcb1ae7221 */ /* 0x000fc80000000000 */
[----:B------:R3:W-:Y:S04]  /*5e30*/  MUFU.EX2 R170, R169 ;  /* 0x000000a900aa7308 */ /* 0x0007e80000000800 */
[----:B------:R-:W-:Y:S01]  /*5e40*/  @!P5 FMUL R168, R168, 0.5 ;  /* 0x3f000000a8a8d820 */ /* 0x000fe20000400000 */
[----:B------:R-:W-:Y:S01]  /*5e50*/  FMUL R176, R171, 1.4426950216293334961 ;  /* 0x3fb8aa3babb07820 */ /* 0x000fe20000400000 */
[----:B---3--:R-:W-:Y:S01]  /*5e60*/  FADD R169, R179, -R5 ;  /* 0x80000005b3a97221 */ /* 0x008fe20000000000 */
[----:B------:R-:W-:Y:S01]  /*5e70*/  FMUL R179, R178, 1.4426950216293334961 ;  /* 0x3fb8aa3bb2b37820 */ /* 0x000fe20000400000 */
[----:B------:R-:W-:Y:S01]  /*5e80*/  FMUL R174, R174, 1.4426950216293334961 ;  /* 0x3fb8aa3baeae7820 */ /* 0x000fe20000400000 */
[----:B------:R3:W-:Y:S01]  /*5e90*/  MUFU.EX2 R171, R168 ;  /* 0x000000a800ab7308 */ /* 0x0007e20000000800 */
[----:B------:R-:W-:Y:S01]  /*5ea0*/  FMUL R178, R169, 1.4426950216293334961 ;  /* 0x3fb8aa3ba9b27820 */ /* 0x000fe20000400000 */
[----:B-1----:R-:W-:Y:S01]  /*5eb0*/  @!P2 FMUL R172, R172, R172 ;  /* 0x000000acacaca220 */ /* 0x002fe20000400000 */
[----:B--2---:R-:W-:Y:S01]  /*5ec0*/  @!P0 FMUL R62, R62, R62 ;  /* 0x0000003e3e3e8220 */ /* 0x004fe20000400000 */
[----:B------:R-:W-:Y:S01]  /*5ed0*/  FSETP.GEU.AND P2, PT, R179, -126, PT ;  /* 0xc2fc0000b300780b */ /* 0x000fe20003f4e000 */
[----:B------:R-:W-:Y:S01]  /*5ee0*/  @!P6 FMUL R48, R48, R48 ;  /* 0x000000303030e220 */ /* 0x000fe20000400000 */
[----:B------:R-:W-:Y:S01]  /*5ef0*/  FSETP.GEU.AND P0, PT, R173, -126, PT ;  /* 0xc2fc0000ad00780b */ /* 0x000fe20003f0e000 */
[----:B---3--:R1:W2:Y:S01]  /*5f00*/  LDSM.16.MT88.2 R168, [R175] ;  /* 0x00000000afa8783b */ /* 0x0082a20000004100 */
[----:B------:R-:W-:Y:S01]  /*5f10*/  FSETP.GEU.AND P6, PT, R174, -126, PT ;  /* 0xc2fc0000ae00780b */ /* 0x000fe20003fce000 */
[----:B------:R-:W-:Y:S01]  /*5f20*/  @!P3 FMUL R63, R63, R63 ;  /* 0x0000003f3f3fb220 */ /* 0x000fe20000400000 */
[----:B------:R-:W-:Y:S01]  /*5f30*/  @!P1 FMUL R51, R51, R51 ;  /* 0x0000003333339220 */ /* 0x000fe20000400000 */
[----:B------:R-:W-:-:S02]  /*5f40*/  FSETP.GEU.AND P3, PT, R176, -126, PT ;  /* 0xc2fc0000b000780b */ /* 0x000fc40003f6e000 */
[----:B------:R-:W-:-:S04]  /*5f50*/  FSETP.GEU.AND P1, PT, R178, -126, PT ;  /* 0xc2fc0000b200780b */ /* 0x000fc80003f2e000 */
[----:B------:R-:W-:Y:S02]  /*5f60*/  @!P2 FMUL R179, R179, 0.5 ;  /* 0x3f000000b3b3a820 */ /* 0x000fe40000400000 */
[----:B------:R-:W-:Y:S02]  /*5f70*/  @!P0 FMUL R173, R173, 0.5 ;  /* 0x3f000000adad8820 */ /* 0x000fe40000400000 */
[----:B------:R-:W3:Y:S01]  /*5f80*/  MUFU.EX2 R213, R179 ;  /* 0x000000b300d57308 */ /* 0x000ee20000000800 */
[----:B------:R-:W-:Y:S01]  /*5f90*/  @!P6 FMUL R174, R174, 0.5 ;  /* 0x3f000000aeaee820 */ /* 0x000fe20000400000 */
[----:B------:R-:W-:Y:S01]  /*5fa0*/  FADD R123, R89, R90 ;  /* 0x0000005a597b7221 */ /* 0x000fe20000000000 */
[----:B------:R-:W-:Y:S02]  /*5fb0*/  @!P3 FMUL R176, R176, 0.5 ;  /* 0x3f000000b0b0b820 */ /* 0x000fe40000400000 */
[----:B------:R-:W-:-:S03]  /*5fc0*/  @!P1 FMUL R178, R178, 0.5 ;  /* 0x3f000000b2b29820 */ /* 0x000fc60000400000 */
[----:B------:R-:W4:Y:S01]  /*5fd0*/  MUFU.EX2 R173, R173 ;  /* 0x000000ad00ad7308 */ /* 0x000f220000000800 */
[----:B------:R-:W-:-:S07]  /*5fe0*/  FADD R90, R81, R85 ;  /* 0x00000055515a7221 */ /* 0x000fce0000000000 */
[----:B------:R-:W2:Y:S01]  /*5ff0*/  MUFU.EX2 R174, R174 ;  /* 0x000000ae00ae7308 */ /* 0x000ea20000000800 */
[----:B------:R-:W-:-:S07]  /*6000*/  FADD R89, R86, R87 ;  /* 0x0000005756597221 */ /* 0x000fce0000000000 */
[----:B-1----:R-:W1:Y:S08]  /*6010*/  MUFU.EX2 R175, R176 ;  /* 0x000000b000af7308 */ /* 0x002e700000000800 */
[----:B------:R-:W1:Y:S01]  /*6020*/  MUFU.EX2 R85, R178 ;  /* 0x000000b200557308 */ /* 0x000e620000000800 */
[----:B------:R-:W-:Y:S01]  /*6030*/  FADD R86, R60, R61 ;  /* 0x0000003d3c567221 */ /* 0x000fe20000000000 */
[----:B------:R-:W-:Y:S01]  /*6040*/  F2FP.BF16.F32.PACK_AB R60, R61, R60 ;  /* 0x0000003c3d3c723e */ /* 0x000fe200000010ff */
[----:B------:R-:W-:Y:S01]  /*6050*/  FADD R114, R62, R50 ;  /* 0x000000323e727221 */ /* 0x000fe20000000000 */
[----:B------:R-:W-:Y:S01]  /*6060*/  FADD R115, R63, R172 ;  /* 0x000000ac3f737221 */ /* 0x000fe20000000000 */
[----:B------:R-:W-:Y:S01]  /*6070*/  F2FP.BF16.F32.PACK_AB R62, R50, R62 ;  /* 0x0000003e323e723e */ /* 0x000fe200000010ff */
[----:B---3--:R-:W-:Y:S01]  /*6080*/  @!P2 FMUL R213, R213, R213 ;  /* 0x000000d5d5d5a220 */ /* 0x008fe20000400000 */
[----:B------:R-:W-:Y:S01]  /*6090*/  F2FP.BF16.F32.PACK_AB R61, R49, R48 ;  /* 0x00000030313d723e */ /* 0x000fe200000010ff */
[----:B----4-:R-:W-:Y:S01]  /*60a0*/  @!P0 FMUL R173, R173, R173 ;  /* 0x000000adadad8220 */ /* 0x010fe20000400000 */
[----:B------:R-:W-:Y:S01]  /*60b0*/  F2FP.BF16.F32.PACK_AB R63, R172, R63 ;  /* 0x0000003fac3f723e */ /* 0x000fe200000010ff */
[----:B------:R-:W-:Y:S01]  /*60c0*/  @!P4 FMUL R170, R170, R170 ;  /* 0x000000aaaaaac220 */ /* 0x000fe20000400000 */
[----:B--2---:R-:W-:Y:S01]  /*60d0*/  @!P6 FMUL R174, R174, R174 ;  /* 0x000000aeaeaee220 */ /* 0x004fe20000400000 */
[----:B------:R-:W-:Y:S01]  /*60e0*/  @!P5 FMUL R171, R171, R171 ;  /* 0x000000abababd220 */ /* 0x000fe20000400000 */
[----:B-1----:R-:W-:Y:S01]  /*60f0*/  @!P3 FMUL R175, R175, R175 ;  /* 0x000000afafafb220 */ /* 0x002fe20000400000 */
[----:B------:R-:W-:Y:S01]  /*6100*/  FADD R119, R112, R113 ;  /* 0x0000007170777221 */ /* 0x000fe20000000000 */
[----:B------:R-:W-:Y:S01]  /*6110*/  FADD R87, R48, R49 ;  /* 0x0000003130577221 */ /* 0x000fe20000000000 */
[----:B------:R-:W-:Y:S01]  /*6120*/  HMMA.16816.F32.BF16 R216, R60, R168, R228 ;  /* 0x000000a83cd8723c */ /* 0x000fe200000418e4 */
[----:B------:R-:W-:Y:S01]  /*6130*/  @!P1 FMUL R85, R85, R85 ;  /* 0x0000005555559220 */ /* 0x000fe20000400000 */
[----:B------:R-:W-:Y:S01]  /*6140*/  MOV R230, R213 ;  /* 0x000000d500e67202 */ /* 0x000fe20000000f00 */
[----:B------:R-:W-:Y:S01]  /*6150*/  FADD R112, R51, R173 ;  /* 0x000000ad33707221 */ /* 0x000fe20000000000 */
[----:B------:R-:W-:Y:S01]  /*6160*/  F2FP.BF16.F32.PACK_AB R48, R173, R51 ;  /* 0x00000033ad30723e */ /* 0x000fe200000010ff */
[----:B------:R-:W-:Y:S01]  /*6170*/  FADD R81, R80, R7 ;  /* 0x0000000750517221 */ /* 0x000fe20000000000 */
[----:B------:R-:W-:Y:S01]  /*6180*/  F2FP.BF16.F32.PACK_AB R50, R174, R170 ;  /* 0x000000aaae32723e */ /* 0x000fe200000010ff */
[----:B------:R-:W1:Y:S01]  /*6190*/  LDSM.16.MT88.2 R176, [R212] ;  /* 0x00000000d4b0783b */ /* 0x000e620000004100 */
[----:B------:R-:W-:-:S02]  /*61a0*/  F2FP.BF16.F32.PACK_AB R49, R175, R171 ;  /* 0x000000abaf31723e */ /* 0x000fc400000010ff */
[----:B------:R-:W-:Y:S01]  /*61b0*/  F2FP.BF16.F32.PACK_AB R51, R85, R230 ;  /* 0x000000e65533723e */ /* 0x000fe200000010ff */
[----:B------:R-:W-:Y:S01]  /*61c0*/  FADD R80, R170, R174 ;  /* 0x000000aeaa507221 */ /* 0x000fe20000000000 */
[----:B------:R-:W-:-:S05]  /*61d0*/  FADD R113, R171, R175 ;  /* 0x000000afab717221 */ /* 0x000fca0000000000 */
[----:B------:R-:W-:Y:S01]  /*61e0*/  HMMA.16816.F32.BF16 R224, R48, R168, R224 ;  /* 0x000000a830e0723c */ /* 0x000fe200000418e0 */
[C---:B------:R-:W-:Y:S01]  /*61f0*/  VIADD R168, R6.reuse, 0x2020 ;  /* 0x0000202006a87836 */ /* 0x040fe20000000000 */
[----:B------:R-:W-:Y:S02]  /*6200*/  MOV R169, RZ ;  /* 0x000000ff00a97202 */ /* 0x000fe40000000f00 */
[----:B------:R-:W-:Y:S02]  /*6210*/  IADD3 R170, PT, PT, R6, 0x2030, RZ ;  /* 0x0000203006aa7810 */ /* 0x000fe40007ffe0ff */
[----:B------:R-:W-:Y:S02]  /*6220*/  MOV R171, RZ ;  /* 0x000000ff00ab7202 */ /* 0x000fe40000000f00 */
[----:B------:R-:W-:Y:S02]  /*6230*/  MOV R168, R168 ;  /* 0x000000a800a87202 */ /* 0x000fe40000000f00 */
[----:B------:R-:W-:-:S03]  /*6240*/  MOV R169, R170 ;  /* 0x000000aa00a97202 */ /* 0x000fc60000000f00 */
[----:B------:R-:W2:Y:S04]  /*6250*/  LDSM.16.MT88.2 R170, [R168] ;  /* 0x00000000a8aa783b */ /* 0x000ea80000004100 */
[----:B------:R-:W3:Y:S01]  /*6260*/  LDSM.16.MT88.2 R168, [R169] ;  /* 0x00000000a9a8783b */ /* 0x000ee20000004100 */
[-C--:B-1----:R-:W-:Y:S08]  /*6270*/  HMMA.16816.F32.BF16 R212, R60, R176.reuse, R220 ;  /* 0x000000b03cd4723c */ /* 0x082ff000000418dc */
[----:B------:R-:W-:Y:S08]  /*6280*/  HMMA.16816.F32.BF16 R176, R48, R176, R208 ;  /* 0x000000b030b0723c */ /* 0x000ff000000418d0 */
[-C--:B--2---:R-:W-:Y:S08]  /*6290*/  HMMA.16816.F32.BF16 R208, R60, R170.reuse, R200 ;  /* 0x000000aa3cd0723c */ /* 0x084ff000000418c8 */
[----:B------:R-:W-:Y:S01]  /*62a0*/  HMMA.16816.F32.BF16 R196, R48, R170, R196 ;  /* 0x000000aa30c4723c */ /* 0x000fe200000418c4 */
[----:B------:R-:W-:-:S02]  /*62b0*/  IADD3 R170, PT, PT, R6, 0x2050, RZ ;  /* 0x0000205006aa7810 */ /* 0x000fc40007ffe0ff */
[----:B------:R-:W-:-:S04]  /*62c0*/  MOV R171, RZ ;  /* 0x000000ff00ab7202 */ /* 0x000fc80000000f00 */
[----:B------:R-:W-:Y:S01]  /*62d0*/  MOV R172, R170 ;  /* 0x000000aa00ac7202 */ /* 0x000fe20000000f00 */
[-C--:B---3--:R-:W-:Y:S05]  /*62e0*/  HMMA.16816.F32.BF16 R192, R60, R168.reuse, R192 ;  /* 0x000000a83cc0723c */ /* 0x088fea00000418c0 */
[----:B------:R-:W1:Y:S03]  /*62f0*/  LDSM.16.MT88.2 R172, [R172] ;  /* 0x00000000acac783b */ /* 0x000e660000004100 */
[----:B------:R-:W-:Y:S01]  /*6300*/  HMMA.16816.F32.BF16 R188, R48, R168, R188 ;  /* 0x000000a830bc723c */ /* 0x000fe200000418bc */
[----:B------:R-:W-:-:S02]  /*6310*/  IADD3 R168, PT, PT, R6, 0x2040, RZ ;  /* 0x0000204006a87810 */ /* 0x000fc40007ffe0ff */
[----:B------:R-:W-:-:S04]  /*6320*/  MOV R169, RZ ;  /* 0x000000ff00a97202 */ /* 0x000fc80000000f00 */
[----:B------:R-:W-:-:S06]  /*6330*/  MOV R168, R168 ;  /* 0x000000a800a87202 */ /* 0x000fcc0000000f00 */
[----:B------:R-:W2:Y:S01]  /*6340*/  LDSM.16.MT88.2 R168, [R168] ;  /* 0x00000000a8a8783b */ /* 0x000ea20000004100 */
[-C--:B-1----:R-:W-:Y:S08]  /*6350*/  HMMA.16816.F32.BF16 R52, R60, R172.reuse, R52 ;  /* 0x000000ac3c34723c */ /* 0x082ff00000041834 */
[----:B------:R-:W-:Y:S01]  /*6360*/  HMMA.16816.F32.BF16 R172, R48, R172, R160 ;  /* 0x000000ac30ac723c */ /* 0x000fe200000418a0 */
[----:B------:R-:W-:Y:S01]  /*6370*/  VIADD R160, R6, 0x2060 ;  /* 0x0000206006a07836 */ /* 0x000fe20000000000 */
[----:B------:R-:W-:-:S06]  /*6380*/  MOV R161, RZ ;  /* 0x000000ff00a17202 */ /* 0x000fcc0000000f00 */
[-C--:B--2---:R-:W-:Y:S08]  /*6390*/  HMMA.16816.F32.BF16 R164, R60, R168.reuse, R164 ;  /* 0x000000a83ca4723c */ /* 0x084ff000000418a4 */
[----:B------:R-:W-:Y:S01]  /*63a0*/  HMMA.16816.F32.BF16 R56, R48, R168, R56 ;  /* 0x000000a83038723c */ /* 0x000fe20000041838 */
[----:B------:R-:W-:-:S06]  /*63b0*/  MOV R168, R160 ;  /* 0x000000a000a87202 */ /* 0x000fcc0000000f00 */
[----:B------:R-:W1:Y:S02]  /*63c0*/  LDSM.16.MT88.2 R168, [R168] ;  /* 0x00000000a8a8783b */ /* 0x000e640000004100 */
[-C--:B-1----:R-:W-:Y:S08]  /*63d0*/  HMMA.16816.F32.BF16 R156, R60, R168.reuse, R156 ;  /* 0x000000a83c9c723c */ /* 0x082ff0000004189c */
[----:B------:R-:W-:Y:S01]  /*63e0*/  HMMA.16816.F32.BF16 R168, R48, R168, R8 ;  /* 0x000000a830a8723c */ /* 0x000fe20000041808 */
[----:B------:R-:W-:-:S02]  /*63f0*/  IADD3 R8, PT, PT, R6, 0x2080, RZ ;  /* 0x0000208006087810 */ /* 0x000fc40007ffe0ff */
[----:B------:R-:W-:Y:S02]  /*6400*/  MOV R9, RZ ;  /* 0x000000ff00097202 */ /* 0x000fe40000000f00 */
[----:B------:R-:W-:Y:S02]  /*6410*/  IADD3 R10, PT, PT, R6, 0x2090, RZ ;  /* 0x00002090060a7810 */ /* 0x000fe40007ffe0ff */
[----:B------:R-:W-:Y:S02]  /*6420*/  MOV R11, RZ ;  /* 0x000000ff000b7202 */ /* 0x000fe40000000f00 */
[----:B------:R-:W-:Y:S02]  /*6430*/  MOV R8, R8 ;  /* 0x0000000800087202 */ /* 0x000fe40000000f00 */
[----:B------:R-:W-:-:S03]  /*6440*/  MOV R9, R10 ;  /* 0x0000000a00097202 */ /* 0x000fc60000000f00 */
[----:B------:R-:W1:Y:S04]  /*6450*/  LDSM.16.MT88.2 R10, [R8] ;  /* 0x00000000080a783b */ /* 0x000e680000004100 */
[----:B------:R-:W2:Y:S01]  /*6460*/  LDSM.16.MT88.2 R8, [R9] ;  /* 0x000000000908783b */ /* 0x000ea20000004100 */
[C---:B-1----:R-:W-:Y:S08]  /*6470*/  HMMA.16816.F32.BF16 R148, R60.reuse, R10, R148 ;  /* 0x0000000a3c94723c */ /* 0x042ff00000041894 */
[-C--:B--2---:R-:W-:Y:S08]  /*6480*/  HMMA.16816.F32.BF16 R144, R60, R8.reuse, R144 ;  /* 0x000000083c90723c */ /* 0x084ff00000041890 */
[----:B------:R-:W-:Y:S01]  /*6490*/  HMMA.16816.F32.BF16 R36, R48, R8, R36 ;  /* 0x000000083024723c */ /* 0x000fe20000041824 */
[----:B------:R-:W-:Y:S01]  /*64a0*/  VIADD R8, R6, 0x20a0 ;  /* 0x000020a006087836 */ /* 0x000fe20000000000 */
[----:B------:R-:W-:-:S06]  /*64b0*/  MOV R9, RZ ;  /* 0x000000ff00097202 */ /* 0x000fcc0000000f00 */
[----:B------:R-:W-:Y:S01]  /*64c0*/  HMMA.16816.F32.BF16 R40, R48, R10, R40 ;  /* 0x0000000a3028723c */ /* 0x000fe20000041828 */
[----:B------:R-:W-:Y:S02]  /*64d0*/  IADD3 R10, PT, PT, R6, 0x20b0, RZ ;  /* 0x000020b0060a7810 */ /* 0x000fe40007ffe0ff */
[----:B------:R-:W-:Y:S02]  /*64e0*/  MOV R11, RZ ;  /* 0x000000ff000b7202 */ /* 0x000fe40000000f00 */
[----:B------:R-:W-:Y:S02]  /*64f0*/  MOV R8, R8 ;  /* 0x0000000800087202 */ /* 0x000fe40000000f00 */
[----:B------:R-:W-:-:S03]  /*6500*/  MOV R9, R10 ;  /* 0x0000000a00097202 */ /* 0x000fc60000000f00 */
[----:B------:R-:W1:Y:S04]  /*6510*/  LDSM.16.MT88.2 R10, [R8] ;  /* 0x00000000080a783b */ /* 0x000e680000004100 */
[----:B------:R-:W2:Y:S01]  /*6520*/  LDSM.16.MT88.2 R8, [R9] ;  /* 0x000000000908783b */ /* 0x000ea20000004100 */
[----:B------:R-:W-:Y:S02]  /*6530*/  IADD3 R162, PT, PT, R6, 0x2070, RZ ;  /* 0x0000207006a27810 */ /* 0x000fe40007ffe0ff */
[----:B------:R-:W-:-:S04]  /*6540*/  MOV R163, RZ ;  /* 0x000000ff00a37202 */ /* 0x000fc80000000f00 */
[----:B------:R-:W-:-:S06]  /*6550*/  MOV R160, R162 ;  /* 0x000000a200a07202 */ /* 0x000fcc0000000f00 */
[----:B------:R-:W3:Y:S01]  /*6560*/  LDSM.16.MT88.2 R160, [R160] ;  /* 0x00000000a0a0783b */ /* 0x000ee20000004100 */
[C---:B-1----:R-:W-:Y:S08]  /*6570*/  HMMA.16816.F32.BF16 R76, R60.reuse, R10, R76 ;  /* 0x0000000a3c4c723c */ /* 0x042ff0000004184c */
[-C--:B--2---:R-:W-:Y:S08]  /*6580*/  HMMA.16816.F32.BF16 R72, R60, R8.reuse, R72 ;  /* 0x000000083c48723c */ /* 0x084ff00000041848 */
[----:B------:R-:W-:Y:S01]  /*6590*/  HMMA.16816.F32.BF16 R28, R48, R8, R28 ;  /* 0x00000008301c723c */ /* 0x000fe2000004181c */
[----:B------:R-:W-:-:S02]  /*65a0*/  IADD3 R8, PT, PT, R6, 0x20c0, RZ ;  /* 0x000020c006087810 */ /* 0x000fc40007ffe0ff */
[----:B------:R-:W-:-:S05]  /*65b0*/  MOV R9, RZ ;  /* 0x000000ff00097202 */ /* 0x000fca0000000f00 */
[----:B------:R-:W-:Y:S01]  /*65c0*/  HMMA.16816.F32.BF16 R32, R48, R10, R32 ;  /* 0x0000000a3020723c */ /* 0x000fe20000041820 */
[----:B------:R-:W-:Y:S02]  /*65d0*/  IADD3 R10, PT, PT, R6, 0x20d0, RZ ;  /* 0x000020d0060a7810 */ /* 0x000fe40007ffe0ff */
[----:B------:R-:W-:Y:S02]  /*65e0*/  MOV R11, RZ ;  /* 0x000000ff000b7202 */ /* 0x000fe40000000f00 */
[----:B------:R-:W-:Y:S02]  /*65f0*/  MOV R8, R8 ;  /* 0x0000000800087202 */ /* 0x000fe40000000f00 */
[----:B------:R-:W-:-:S03]  /*6600*/  MOV R9, R10 ;  /* 0x0000000a00097202 */ /* 0x000fc60000000f00 */
[----:B------:R-:W1:Y:S04]  /*6610*/  LDSM.16.MT88.2 R10, [R8] ;  /* 0x00000000080a783b */ /* 0x000e680000004100 */
[----:B------:R-:W2:Y:S01]  /*6620*/  LDSM.16.MT88.2 R8, [R9] ;  /* 0x000000000908783b */ /* 0x000ea20000004100 */
[-C--:B---3--:R-:W-:Y:S08]  /*6630*/  HMMA.16816.F32.BF16 R152, R60, R160.reuse, R152 ;  /* 0x000000a03c98723c */ /* 0x088ff00000041898 */
[----:B------:R-:W-:Y:S08]  /*6640*/  HMMA.16816.F32.BF16 R44, R48, R160, R44 ;  /* 0x000000a0302c723c */ /* 0x000ff0000004182c */
        /* <DEDUP_REMOVED lines=9> */
[----:B------:R-:W-:-:S04]  /*66e0*/  MOV R160, R10 ;  /* 0x0000000a00a07202 */ /* 0x000fc80000000f00 */
[----:B------:R-:W1:Y:S04]  /*66f0*/  LDSM.16.MT88.2 R162, [R162] ;  /* 0x00000000a2a2783b */ /* 0x000e680000004100 */
[----:B------:R-:W2:Y:S01]  /*6700*/  LDSM.16.MT88.2 R160, [R160] ;  /* 0x00000000a0a0783b */ /* 0x000ea20000004100 */
[C---:B------:R-:W-:Y:S08]  /*6710*/  HMMA.16816.F32.BF16 R12, R184.reuse, R250, R12 ;  /* 0x000000fab80c723c */ /* 0x040ff0000004180c */
[----:B------:R-:W-:Y:S08]  /*6720*/  HMMA.16816.F32.BF16 R180, R184, R248, R180 ;  /* 0x000000f8b8b4723c */ /* 0x000ff000000418b4 */
[C---:B-1----:R-:W-:Y:S08]  /*6730*/  HMMA.16816.F32.BF16 R8, R60.reuse, R162, R64 ;  /* 0x000000a23c08723c */ /* 0x042ff00000041840 */
[----:B--2---:R-:W-:Y:S08]  /*6740*/  HMMA.16816.F32.BF16 R60, R60, R160, R16 ;  /* 0x000000a03c3c723c */ /* 0x004ff00000041810 */
[C---:B------:R-:W-:Y:S08]  /*6750*/  HMMA.16816.F32.BF16 R12, R48.reuse, R162, R12 ;  /* 0x000000a2300c723c */ /* 0x040ff0000004180c */
[----:B------:R-:W-:Y:S01]  /*6760*/  HMMA.16816.F32.BF16 R16, R48, R160, R180 ;  /* 0x000000a03010723c */ /* 0x000fe200000418b4 */
[----:B------:R-:W-:-:S04]  /*6770*/  FADD R48, R236, -R83 ;  /* 0x80000053ec307221 */ /* 0x000fc80000000000 */
[----:B------:R-:W-:-:S05]  /*6780*/  FMUL R48, R48, 1.4426950216293334961 ;  /* 0x3fb8aa3b30307820 */ /* 0x000fca0000400000 */
[----:B------:R-:W-:-:S13]  /*6790*/  FSETP.GEU.AND P6, PT, R48, -126, PT ;  /* 0xc2fc00003000780b */ /* 0x000fda0003fce000 */
[----:B------:R-:W-:-:S06]  /*67a0*/  @!P6 FMUL R48, R48, 0.5 ;  /* 0x3f0000003030e820 */ /* 0x000fcc0000400000 */
[----:B------:R-:W1:Y:S01]  /*67b0*/  MUFU.EX2 R48, R48 ;  /* 0x0000003000307308 */ /* 0x000e620000000800 */
[--C-:B------:R-:W-:Y:S01]  /*67c0*/  FADD R49, R237, -R83.reuse ;  /* 0x80000053ed317221 */ /* 0x100fe20000000000 */
[--C-:B------:R-:W-:Y:S01]  /*67d0*/  FADD R51, R238, -R82.reuse ;  /* 0x80000052ee337221 */ /* 0x100fe20000000000 */
[--C-:B------:R-:W-:Y:S01]  /*67e0*/  FADD R65, R239, -R82.reuse ;  /* 0x80000052ef417221 */ /* 0x100fe20000000000 */
[--C-:B------:R-:W-:Y:S01]  /*67f0*/  FADD R64, R234, -R82.reuse ;  /* 0x80000052ea407221 */ /* 0x100fe20000000000 */
[----:B------:R-:W-:Y:S01]  /*6800*/  FADD R66, R235, -R82 ;  /* 0x80000052eb427221 */ /* 0x000fe20000000000 */
[----:B------:R-:W-:Y:S01]  /*6810*/  FMUL R49, R49, 1.4426950216293334961 ;  /* 0x3fb8aa3b31317820 */ /* 0x000fe20000400000 */
[----:B------:R-:W-:Y:S01]  /*6820*/  FMUL R51, R51, 1.4426950216293334961 ;  /* 0x3fb8aa3b33337820 */ /* 0x000fe20000400000 */
[----:B------:R-:W-:Y:S01]  /*6830*/  FMUL R65, R65, 1.4426950216293334961 ;  /* 0x3fb8aa3b41417820 */ /* 0x000fe20000400000 */
[----:B------:R-:W-:Y:S01]  /*6840*/  FMUL R64, R64, 1.4426950216293334961 ;  /* 0x3fb8aa3b40407820 */ /* 0x000fe20000400000 */
[----:B------:R-:W-:Y:S01]  /*6850*/  FMUL R66, R66, 1.4426950216293334961 ;  /* 0x3fb8aa3b42427820 */ /* 0x000fe20000400000 */
[--C-:B------:R-:W-:Y:S01]  /*6860*/  FADD R50, R232, -R83.reuse ;  /* 0x80000053e8327221 */ /* 0x100fe20000000000 */
[----:B------:R-:W-:Y:S01]  /*6870*/  FSETP.GEU.AND P5, PT, R49, -126, PT ;  /* 0xc2fc00003100780b */ /* 0x000fe20003fae000 */
[----:B------:R-:W-:Y:S01]  /*6880*/  FADD R7, R233, -R83 ;  /* 0x80000053e9077221 */ /* 0x000fe20000000000 */
[----:B------:R-:W-:-:S02]  /*6890*/  FSETP.GEU.AND P2, PT, R51, -126, PT ;  /* 0xc2fc00003300780b */ /* 0x000fc40003f4e000 */
[----:B------:R-:W-:Y:S01]  /*68a0*/  FSETP.GEU.AND P1, PT, R65, -126, PT ;  /* 0xc2fc00004100780b */ /* 0x000fe20003f2e000 */
[----:B-1----:R-:W-:Y:S01]  /*68b0*/  @!P6 FMUL R48, R48, R48 ;  /* 0x000000303030e220 */ /* 0x002fe20000400000 */
[----:B------:R-:W-:Y:S02]  /*68c0*/  FSETP.GEU.AND P0, PT, R64, -126, PT ;  /* 0xc2fc00004000780b */ /* 0x000fe40003f0e000 */
[----:B------:R-:W-:Y:S01]  /*68d0*/  FSETP.GEU.AND P6, PT, R66, -126, PT ;  /* 0xc2fc00004200780b */ /* 0x000fe20003fce000 */
[----:B------:R-:W-:Y:S01]  /*68e0*/  FMUL R50, R50, 1.4426950216293334961 ;  /* 0x3fb8aa3b32327820 */ /* 0x000fe20000400000 */
[----:B------:R-:W-:-:S04]  /*68f0*/  FMUL R7, R7, 1.4426950216293334961 ;  /* 0x3fb8aa3b07077820 */ /* 0x000fc80000400000 */
[----:B------:R-:W-:Y:S02]  /*6900*/  FSETP.GEU.AND P4, PT, R50, -126, PT ;  /* 0xc2fc00003200780b */ /* 0x000fe40003f8e000 */
[----:B------:R-:W-:Y:S01]  /*6910*/  FSETP.GEU.AND P3, PT, R7, -126, PT ;  /* 0xc2fc00000700780b */ /* 0x000fe20003f6e000 */
[----:B------:R-:W-:Y:S01]  /*6920*/  @!P5 FMUL R49, R49, 0.5 ;  /* 0x3f0000003131d820 */ /* 0x000fe20000400000 */
[----:B------:R-:W-:Y:S01]  /*6930*/  @!P2 FMUL R51, R51, 0.5 ;  /* 0x3f0000003333a820 */ /* 0x000fe20000400000 */
[----:B------:R-:W-:Y:S01]  /*6940*/  @!P1 FMUL R65, R65, 0.5 ;  /* 0x3f00000041419820 */ /* 0x000fe20000400000 */
[----:B------:R-:W-:Y:S01]  /*6950*/  @!P0 FMUL R64, R64, 0.5 ;  /* 0x3f00000040408820 */ /* 0x000fe20000400000 */
[----:B------:R-:W-:Y:S02]  /*6960*/  @!P6 FMUL R66, R66, 0.5 ;  /* 0x3f0000004242e820 */ /* 0x000fe40000400000 */
[----:B------:R-:W1:Y:S04]  /*6970*/  MUFU.EX2 R49, R49 ;  /* 0x0000003100317308 */ /* 0x000e680000000800 */
[----:B------:R-:W-:-:S02]  /*6980*/  @!P4 FMUL R50, R50, 0.5 ;  /* 0x3f0000003232c820 */ /* 0x000fc40000400000 */
[----:B------:R-:W-:Y:S02]  /*6990*/  @!P3 FMUL R7, R7, 0.5 ;  /* 0x3f0000000707b820 */ /* 0x000fe40000400000 */
[----:B------:R-:W2:Y:S08]  /*69a0*/  MUFU.EX2 R51, R51 ;  /* 0x0000003300337308 */ /* 0x000eb00000000800 */
[----:B------:R-:W3:Y:S08]  /*69b0*/  MUFU.EX2 R65, R65 ;  /* 0x0000004100417308 */ /* 0x000ef00000000800 */
[----:B------:R-:W4:Y:S08]  /*69c0*/  MUFU.EX2 R64, R64 ;  /* 0x0000004000407308 */ /* 0x000f300000000800 */
[----:B------:R-:W4:Y:S08]  /*69d0*/  MUFU.EX2 R66, R66 ;  /* 0x0000004200427308 */ /* 0x000f300000000800 */
[----:B------:R-:W4:Y:S08]  /*69e0*/  MUFU.EX2 R50, R50 ;  /* 0x0000003200327308 */ /* 0x000f300000000800 */
[----:B------:R-:W4:Y:S01]  /*69f0*/  MUFU.EX2 R7, R7 ;  /* 0x0000000700077308 */ /* 0x000f220000000800 */
[----:B-1----:R-:W-:Y:S01]  /*6a00*/  @!P5 FMUL R49, R49, R49 ;  /* 0x000000313131d220 */ /* 0x002fe20000400000 */
[----:B--2---:R-:W-:Y:S01]  /*6a10*/  @!P2 FMUL R51, R51, R51 ;  /* 0x000000333333a220 */ /* 0x004fe20000400000 */
[----:B---3--:R-:W-:Y:S01]  /*6a20*/  @!P1 FMUL R65, R65, R65 ;  /* 0x0000004141419220 */ /* 0x008fe20000400000 */
[----:B------:R-:W-:Y:S01]  /*6a30*/  FADD R67, RZ, R122 ;  /* 0x0000007aff437221 */ /* 0x000fe20000000000 */
[----:B----4-:R-:W-:Y:S01]  /*6a40*/  @!P0 FMUL R64, R64, R64 ;  /* 0x0000004040408220 */ /* 0x010fe20000400000 */
[----:B------:R-:W-:Y:S01]  /*6a50*/  @!P6 FMUL R66, R66, R66 ;  /* 0x000000424242e220 */ /* 0x000fe20000400000 */
[----:B------:R-:W-:Y:S01]  /*6a60*/  FADD R201, R48, R49 ;  /* 0x0000003130c97221 */ /* 0x000fe20000000000 */
[----:B------:R-:W-:Y:S01]  /*6a70*/  F2FP.BF16.F32.PACK_AB R48, R49, R48 ;  /* 0x000000303130723e */ /* 0x000fe200000010ff */
[----:B------:R-:W-:Y:S01]  /*6a80*/  FADD R67, R67, R88 ;  /* 0x0000005843437221 */ /* 0x000fe20000000000 */
[----:B------:R-:W-:Y:S01]  /*6a90*/  MOV R162, R81 ;  /* 0x0000005100a27202 */ /* 0x000fe20000000f00 */
[----:B------:R-:W-:Y:S01]  /*6aa0*/  FADD R203, R51, R65 ;  /* 0x0000004133cb7221 */ /* 0x000fe20000000000 */
[----:B------:R-:W-:Y:S01]  /*6ab0*/  F2FP.BF16.F32.PACK_AB R49, R65, R51 ;  /* 0x000000334131723e */ /* 0x000fe200000010ff */
[----:B------:R-:W-:Y:S01]  /*6ac0*/  FADD R81, R64, R66 ;  /* 0x0000004240517221 */ /* 0x000fe20000000000 */
[----:B------:R-:W-:Y:S01]  /*6ad0*/  F2FP.BF16.F32.PACK_AB R51, R66, R64 ;  /* 0x000000404233723e */ /* 0x000fe200000010ff */
[----:B------:R-:W-:Y:S01]  /*6ae0*/  @!P4 FMUL R50, R50, R50 ;  /* 0x000000323232c220 */ /* 0x000fe20000400000 */
[C---:B------:R-:W-:Y:S01]  /*6af0*/  IADD3 R64, PT, PT, R6.reuse, 0x30e0, RZ ;  /* 0x000030e006407810 */ /* 0x040fe20007ffe0ff */
[----:B------:R-:W-:Y:S01]  /*6b00*/  @!P3 FMUL R7, R7, R7 ;  /* 0x000000070707b220 */ /* 0x000fe20000400000 */
[----:B------:R-:W-:Y:S01]  /*6b10*/  MOV R65, RZ ;  /* 0x000000ff00417202 */ /* 0x000fe20000000f00 */
[----:B------:R-:W-:Y:S01]  /*6b20*/  FADD R118, R67, R118 ;  /* 0x0000007643767221 */ /* 0x000fe20000000000 */
[----:B------:R-:W-:Y:S01]  /*6b30*/  IMAD.MOV.U32 R163, RZ, RZ, R230 ;  /* 0x000000ffffa37224 */ /* 0x000fe200078e00e6 */
[C---:B------:R-:W-:Y:S01]  /*6b40*/  IADD3 R180, PT, PT, R6.reuse, 0x3000, RZ ;  /* 0x0000300006b47810 */ /* 0x040fe20007ffe0ff */
[C---:B------:R-:W-:Y:S01]  /*6b50*/  VIADD R184, R6.reuse, 0x3020 ;  /* 0x0000302006b87836 */ /* 0x040fe20000000000 */
[C---:B------:R-:W-:Y:S01]  /*6b60*/  IADD3 R182, PT, PT, R6.reuse, 0x3010, RZ ;  /* 0x0000301006b67810 */ /* 0x040fe20007ffe0ff */
[C---:B------:R-:W-:Y:S01]  /*6b70*/  VIADD R234, R6.reuse, 0x3090 ;  /* 0x0000309006ea7836 */ /* 0x040fe20000000000 */
[C---:B------:R-:W-:Y:S01]  /*6b80*/  IADD3 R186, PT, PT, R6.reuse, 0x3030, RZ ;  /* 0x0000303006ba7810 */ /* 0x040fe20007ffe0ff */
[C---:B------:R-:W-:Y:S01]  /*6b90*/  VIADD R250, R6.reuse, 0x30d0 ;  /* 0x000030d006fa7836 */ /* 0x040fe20000000000 */
[----:B------:R-:W-:-:S02]  /*6ba0*/  IADD3 R220, PT, PT, R6, 0x3040, RZ ;  /* 0x0000304006dc7810 */ /* 0x000fc40007ffe0ff */
[C---:B------:R-:W-:Y:S02]  /*6bb0*/  IADD3 R222, PT, PT, R6.reuse, 0x3050, RZ ;  /* 0x0000305006de7810 */ /* 0x040fe40007ffe0ff */
[C---:B------:R-:W-:Y:S02]  /*6bc0*/  IADD3 R228, PT, PT, R6.reuse, 0x3060, RZ ;  /* 0x0000306006e47810 */ /* 0x040fe40007ffe0ff */
[C---:B------:R-:W-:Y:S02]  /*6bd0*/  IADD3 R230, PT, PT, R6.reuse, 0x3070, RZ ;  /* 0x0000307006e67810 */ /* 0x040fe40007ffe0ff */
[C---:B------:R-:W-:Y:S02]  /*6be0*/  IADD3 R232, PT, PT, R6.reuse, 0x3080, RZ ;  /* 0x0000308006e87810 */ /* 0x040fe40007ffe0ff */
[C---:B------:R-:W-:Y:S02]  /*6bf0*/  IADD3 R236, PT, PT, R6.reuse, 0x30a0, RZ ;  /* 0x000030a006ec7810 */ /* 0x040fe40007ffe0ff */
[----:B------:R-:W-:-:S02]  /*6c00*/  IADD3 R238, PT, PT, R6, 0x30b0, RZ ;  /* 0x000030b006ee7810 */ /* 0x000fc40007ffe0ff */
[C---:B------:R-:W-:Y:S02]  /*6c10*/  IADD3 R248, PT, PT, R6.reuse, 0x30c0, RZ ;  /* 0x000030c006f87810 */ /* 0x040fe40007ffe0ff */
[----:B------:R-:W-:Y:S02]  /*6c20*/  IADD3 R66, PT, PT, R6, 0x30f0, RZ ;  /* 0x000030f006427810 */ /* 0x000fe40007ffe0ff */
[----:B------:R-:W-:Y:S01]  /*6c30*/  MOV R67, RZ ;  /* 0x000000ff00437202 */ /* 0x000fe20000000f00 */
[----:B------:R-:W-:Y:S01]  /*6c40*/  FADD R202, R50, R7 ;  /* 0x0000000732ca7221 */ /* 0x000fe20000000000 */
[----:B------:R-:W-:Y:S02]  /*6c50*/  MOV R6, R64 ;  /* 0x0000004000067202 */ /* 0x000fe40000000f00 */
[----:B------:R-:W-:Y:S02]  /*6c60*/  F2FP.BF16.F32.PACK_AB R50, R7, R50 ;  /* 0x000000320732723e */ /* 0x000fe400000010ff */
[----:B------:R-:W-:Y:S01]  /*6c70*/  MOV R7, R66 ;  /* 0x0000004200077202 */ /* 0x000fe20000000f00 */
[----:B------:R-:W-:Y:S01]  /*6c80*/  IMAD.MOV.U32 R66, RZ, RZ, R119 ;  /* 0x000000ffff427224 */ /* 0x000fe200078e0077 */
[----:B------:R-:W-:-:S02]  /*6c90*/  MOV R67, R118 ;  /* 0x0000007600437202 */ /* 0x000fc40000000f00 */
[----:B------:R-:W1:Y:S01]  /*6ca0*/  LDSM.16.MT88.2 R118, [R6] ;  /* 0x000000000676783b */ /* 0x000e620000004100 */
[----:B------:R-:W-:Y:S02]  /*6cb0*/  MOV R223, RZ ;  /* 0x000000ff00df7202 */ /* 0x000fe40000000f00 */
[----:B------:R-:W-:Y:S02]  /*6cc0*/  MOV R251, RZ ;  /* 0x000000ff00fb7202 */ /* 0x000fe40000000f00 */
[----:B------:R-:W-:Y:S02]  /*6cd0*/  MOV R222, R222 ;  /* 0x000000de00de7202 */ /* 0x000fe40000000f00 */
[----:B------:R-:W-:-:S04]  /*6ce0*/  MOV R250, R250 ;  /* 0x000000fa00fa7202 */ /* 0x000fc80000000f00 */
[----:B------:R-:W2:Y:S04]  /*6cf0*/  LDSM.16.MT88.2 R222, [R222] ;  /* 0x00000000dede783b */ /* 0x000ea80000004100 */
[----:B------:R-:W3:Y:S01]  /*6d00*/  LDSM.16.MT88.2 R250, [R250] ;  /* 0x00000000fafa783b */ /* 0x000ee20000004100 */
[----:B------:R-:W-:Y:S01]  /*6d10*/  FADD R160, RZ, R123 ;  /* 0x0000007bffa07221 */ /* 0x000fe20000000000 */
[----:B------:R-:W-:Y:S02]  /*6d20*/  FADD R161, RZ, R120 ;  /* 0x00000078ffa17221 */ /* 0x000fe40000000000 */
[----:B------:R4:W5:Y:S01]  /*6d30*/  LDL.LU R120, [R1+0x100] ;  /* 0x0001000001787983 */ /* 0x0009620000300800 */
[----:B------:R-:W-:Y:S01]  /*6d40*/  FADD R160, R160, R89 ;  /* 0x00000059a0a07221 */ /* 0x000fe20000000000 */
[----:B------:R-:W-:Y:S01]  /*6d50*/  FADD R161, R161, R121 ;  /* 0x00000079a1a17221 */ /* 0x000fe20000000000 */
[----:B------:R-:W-:Y:S01]  /*6d60*/  MOV R64, R162 ;  /* 0x000000a200407202 */ /* 0x000fe20000000f00 */
[----:B------:R4:W5:Y:S01]  /*6d70*/  LDL.LU R121, [R1+0xfc] ;  /* 0x0000fc0001797983 */ /* 0x0009620000300800 */
[----:B------:R-:W-:Y:S01]  /*6d80*/  FADD R160, R160, R90 ;  /* 0x0000005aa0a07221 */ /* 0x000fe20000000000 */
[----:B------:R-:W-:-:S02]  /*6d90*/  MOV R181, RZ ;  /* 0x000000ff00b57202 */ /* 0x000fc40000000f00 */
[----:B------:R4:W5:Y:S01]  /*6da0*/  LDL.LU R122, [R1+0xf8] ;  /* 0x0000f800017a7983 */ /* 0x0009620000300800 */
[----:B------:R-:W-:Y:S02]  /*6db0*/  MOV R183, RZ ;  /* 0x000000ff00b77202 */ /* 0x000fe40000000f00 */
[----:B------:R-:W-:Y:S01]  /*6dc0*/  MOV R65, R160 ;  /* 0x000000a000417202 */ /* 0x000fe20000000f00 */
[----:B------:R4:W5:Y:S01]  /*6dd0*/  LDL.LU R123, [R1+0xf4] ;  /* 0x0000f400017b7983 */ /* 0x0009620000300800 */
[----:B-1----:R-:W-:Y:S01]  /*6de0*/  HMMA.16816.F32.BF16 R8, R48, R118, R8 ;  /* 0x000000763008723c */ /* 0x002fe20000041808 */
[----:B------:R-:W-:Y:S02]  /*6df0*/  MOV R185, RZ ;  /* 0x000000ff00b97202 */ /* 0x000fe40000000f00 */
[----:B------:R4:W5:Y:S01]  /*6e00*/  LDL.LU R88, [R1+0xf0] ;  /* 0x0000f00001587983 */ /* 0x0009620000300800 */
[----:B------:R-:W-:Y:S01]  /*6e10*/  MOV R187, RZ ;  /* 0x000000ff00bb7202 */ /* 0x000fe20000000f00 */
[----:B------:R-:W-:Y:S01]  /*6e20*/  FADD R84, R161, R84 ;  /* 0x00000054a1547221 */ /* 0x000fe20000000000 */
[----:B------:R-:W-:Y:S01]  /*6e30*/  MOV R221, RZ ;  /* 0x000000ff00dd7202 */ /* 0x000fe20000000f00 */
[----:B------:R4:W5:Y:S01]  /*6e40*/  LDL.LU R89, [R1+0xec] ;  /* 0x0000ec0001597983 */ /* 0x0009620000300800 */
[----:B------:R-:W-:-:S02]  /*6e50*/  MOV R229, RZ ;  /* 0x000000ff00e57202 */ /* 0x000fc40000000f00 */
[----:B------:R-:W-:Y:S01]  /*6e60*/  MOV R231, RZ ;  /* 0x000000ff00e77202 */ /* 0x000fe20000000f00 */
[----:B------:R4:W5:Y:S01]  /*6e70*/  LDL.LU R90, [R1+0xe8] ;  /* 0x0000e800015a7983 */ /* 0x0009620000300800 */
[----:B------:R-:W-:Y:S02]  /*6e80*/  MOV R233, RZ ;  /* 0x000000ff00e97202 */ /* 0x000fe40000000f00 */
[----:B------:R-:W-:Y:S02]  /*6e90*/  MOV R235, RZ ;  /* 0x000000ff00eb7202 */ /* 0x000fe40000000f00 */
[----:B------:R-:W-:Y:S02]  /*6ea0*/  MOV R237, RZ ;  /* 0x000000ff00ed7202 */ /* 0x000fe40000000f00 */
[----:B------:R-:W-:Y:S02]  /*6eb0*/  MOV R239, RZ ;  /* 0x000000ff00ef7202 */ /* 0x000fe40000000f00 */
[----:B------:R-:W-:-:S02]  /*6ec0*/  MOV R249, RZ ;  /* 0x000000ff00f97202 */ /* 0x000fc40000000f00 */
[----:B------:R-:W-:Y:S01]  /*6ed0*/  MOV R6, R163 ;  /* 0x000000a300067202 */ /* 0x000fe20000000f00 */
[----:B------:R-:W-:Y:S01]  /*6ee0*/  FADD R200, R116, R91 ;  /* 0x0000005b74c87221 */ /* 0x000fe20000000000 */
[C---:B--2---:R-:W-:Y:S01]  /*6ef0*/  HMMA.16816.F32.BF16 R160, R48.reuse, R222, R52 ;  /* 0x000000de30a0723c */ /* 0x044fe20000041834 */
[----:B------:R-:W-:Y:S01]  /*6f00*/  MOV R52, R66 ;  /* 0x0000004200347202 */ /* 0x000fe20000000f00 */
[----:B------:R4:W5:Y:S01]  /*6f10*/  LDL.LU R91, [R1+0xe4] ;  /* 0x0000e400015b7983 */ /* 0x0009620000300800 */
[----:B------:R-:W-:Y:S02]  /*6f20*/  MOV R53, R67 ;  /* 0x0000004300357202 */ /* 0x000fe40000000f00 */
[----:B------:R-:W-:Y:S01]  /*6f30*/  MOV R54, R64 ;  /* 0x0000004000367202 */ /* 0x000fe20000000f00 */
[----:B------:R4:W5:Y:S01]  /*6f40*/  LDL.LU R116, [R1+0xe0] ;  /* 0x0000e00001747983 */ /* 0x0009620000300800 */
[----:B------:R-:W-:Y:S02]  /*6f50*/  MOV R55, R65 ;  /* 0x0000004100377202 */ /* 0x000fe40000000f00 */
[----:B------:R-:W-:Y:S01]  /*6f60*/  MOV R180, R180 ;  /* 0x000000b400b47202 */ /* 0x000fe20000000f00 */
[----:B---3--:R-:W-:Y:S01]  /*6f70*/  HMMA.16816.F32.BF16 R64, R48, R250, R204 ;  /* 0x000000fa3040723c */ /* 0x008fe200000418cc */
[----:B------:R-:W-:-:S02]  /*6f80*/  MOV R182, R182 ;  /* 0x000000b600b67202 */ /* 0x000fc40000000f00 */
[----:B------:R-:W-:Y:S02]  /*6f90*/  MOV R184, R184 ;  /* 0x000000b800b87202 */ /* 0x000fe40000000f00 */
[----:B------:R-:W-:Y:S02]  /*6fa0*/  MOV R186, R186 ;  /* 0x000000ba00ba7202 */ /* 0x000fe40000000f00 */
[----:B------:R-:W-:Y:S02]  /*6fb0*/  MOV R220, R220 ;  /* 0x000000dc00dc7202 */ /* 0x000fe40000000f00 */
[----:B------:R-:W-:Y:S02]  /*6fc0*/  MOV R228, R228 ;  /* 0x000000e400e47202 */ /* 0x000fe40000000f00 */
[----:B------:R-:W-:Y:S02]  /*6fd0*/  MOV R230, R230 ;  /* 0x000000e600e67202 */ /* 0x000fe40000000f00 */
[----:B------:R-:W-:-:S02]  /*6fe0*/  MOV R232, R232 ;  /* 0x000000e800e87202 */ /* 0x000fc40000000f00 */
[----:B------:R-:W-:Y:S02]  /*6ff0*/  MOV R234, R234 ;  /* 0x000000ea00ea7202 */ /* 0x000fe40000000f00 */
[----:B------:R-:W-:Y:S02]  /*7000*/  MOV R236, R236 ;  /* 0x000000ec00ec7202 */ /* 0x000fe40000000f00 */
[----:B------:R-:W-:Y:S02]  /*7010*/  MOV R238, R238 ;  /* 0x000000ee00ee7202 */ /* 0x000fe40000000f00 */
[----:B------:R-:W-:Y:S01]  /*7020*/  MOV R248, R248 ;  /* 0x000000f800f87202 */ /* 0x000fe20000000f00 */
[----:B------:R-:W-:Y:S01]  /*7030*/  IMAD.MOV.U32 R207, RZ, RZ, R84 ;  /* 0x000000ffffcf7224 */ /* 0x000fe200078e0054 */
[----:B------:R-:W-:Y:S01]  /*7040*/  MOV R206, R117 ;  /* 0x0000007500ce7202 */ /* 0x000fe20000000f00 */
[----:B------:R-:W1:Y:S04]  /*7050*/  LDSM.16.MT88.2 R180, [R180] ;  /* 0x00000000b4b4783b */ /* 0x000e680000004100 */
[----:B------:R4:W5:Y:S04]  /*7060*/  LDL.LU R117, [R1+0xdc] ;  /* 0x0000dc0001757983 */ /* 0x0009680000300800 */
[----:B------:R4:W5:Y:S04]  /*7070*/  LDL.LU R84, [R1+0xd8] ;  /* 0x0000d80001547983 */ /* 0x0009680000300800 */
[----:B------:R-:W-:Y:S04]  /*7080*/  STL.64 [R1+0x18], R8 ;  /* 0x0000180801007387 */ /* 0x000fe80000100a00 */
[----:B------:R2:W-:Y:S04]  /*7090*/  STL.64 [R1+0x20], R10 ;  /* 0x0000200a01007387 */ /* 0x0005e80000100a00 */
[----:B------:R-:W3:Y:S04]  /*70a0*/  LDSM.16.MT88.2 R182, [R182] ;  /* 0x00000000b6b6783b */ /* 0x000ee80000004100 */
[----:B------:R-:W4:Y:S04]  /*70b0*/  LDSM.16.MT88.2 R184, [R184] ;  /* 0x00000000b8b8783b */ /* 0x000f280000004100 */
[----:B------:R-:W4:Y:S01]  /*70c0*/  LDSM.16.MT88.2 R186, [R186] ;  /* 0x00000000baba783b */ /* 0x000f220000004100 */
[----:B--2---:R-:W-:-:S03]  /*70d0*/  MOV R11, R6 ;  /* 0x00000006000b7202 */ /* 0x004fc60000000f00 */
[----:B------:R-:W2:Y:S04]  /*70e0*/  LDSM.16.MT88.2 R220, [R220] ;  /* 0x00000000dcdc783b */ /* 0x000ea80000004100 */
[----:B------:R-:W2:Y:S04]  /*70f0*/  LDSM.16.MT88.2 R228, [R228] ;  /* 0x00000000e4e4783b */ /* 0x000ea80000004100 */
[----:B------:R-:W2:Y:S04]  /*7100*/  LDSM.16.MT88.2 R230, [R230] ;  /* 0x00000000e6e6783b */ /* 0x000ea80000004100 */
[----:B------:R-:W2:Y:S04]  /*7110*/  LDSM.16.MT88.2 R232, [R232] ;  /* 0x00000000e8e8783b */ /* 0x000ea80000004100 */
[----:B------:R-:W2:Y:S04]  /*7120*/  LDSM.16.MT88.2 R234, [R234] ;  /* 0x00000000eaea783b */ /* 0x000ea80000004100 */
[----:B------:R-:W2:Y:S04]  /*7130*/  LDSM.16.MT88.2 R236, [R236] ;  /* 0x00000000ecec783b */ /* 0x000ea80000004100 */
[----:B------:R-:W2:Y:S04]  /*7140*/  LDSM.16.MT88.2 R238, [R238] ;  /* 0x00000000eeee783b */ /* 0x000ea80000004100 */
[----:B------:R-:W2:Y:S04]  /*7150*/  LDSM.16.MT88.2 R248, [R248] ;  /* 0x00000000f8f8783b */ /* 0x000ea80000004100 */
[----:B------:R-:W2:Y:S01]  /*7160*/  LDSM.16.MT88.2 R6, [R7] ;  /* 0x000000000706783b */ /* 0x000ea20000004100 */
[----:B-1----:R-:W-:Y:S01]  /*7170*/  HMMA.16816.F32.BF16 R216, R48, R180, R216 ;  /* 0x000000b430d8723c */ /* 0x002fe200000418d8 */
[----:B------:R-:W-:-:S07]  /*7180*/  MOV R10, R85 ;  /* 0x00000055000a7202 */ /* 0x000fce0000000f00 */
[C---:B---3--:R-:W-:Y:S08]  /*7190*/  HMMA.16816.F32.BF16 R212, R48.reuse, R182, R212 ;  /* 0x000000b630d4723c */ /* 0x048ff000000418d4 */
[C---:B----4-:R-:W-:Y:S08]  /*71a0*/  HMMA.16816.F32.BF16 R208, R48.reuse, R184, R208 ;  /* 0x000000b830d0723c */ /* 0x050ff000000418d0 */
[C---:B------:R-:W-:Y:S08]  /*71b0*/  HMMA.16816.F32.BF16 R192, R48.reuse, R186, R192 ;  /* 0x000000ba30c0723c */ /* 0x040ff000000418c0 */
[C---:B--2---:R-:W-:Y:S08]  /*71c0*/  HMMA.16816.F32.BF16 R164, R48.reuse, R220, R164 ;  /* 0x000000dc30a4723c */ /* 0x044ff000000418a4 */
[C---:B------:R-:W-:Y:S08]  /*71d0*/  HMMA.16816.F32.BF16 R156, R48.reuse, R228, R156 ;  /* 0x000000e4309c723c */ /* 0x040ff0000004189c */
[C---:B------:R-:W-:Y:S08]  /*71e0*/  HMMA.16816.F32.BF16 R152, R48.reuse, R230, R152 ;  /* 0x000000e63098723c */ /* 0x040ff00000041898 */
[C---:B------:R-:W-:Y:S08]  /*71f0*/  HMMA.16816.F32.BF16 R148, R48.reuse, R232, R148 ;  /* 0x000000e83094723c */ /* 0x040ff00000041894 */
[C---:B------:R-:W-:Y:S08]  /*7200*/  HMMA.16816.F32.BF16 R144, R48.reuse, R234, R144 ;  /* 0x000000ea3090723c */ /* 0x040ff00000041890 */
[C---:B------:R-:W-:Y:S08]  /*7210*/  HMMA.16816.F32.BF16 R76, R48.reuse, R236, R76 ;  /* 0x000000ec304c723c */ /* 0x040ff0000004184c */
[C---:B------:R-:W-:Y:S08]  /*7220*/  HMMA.16816.F32.BF16 R72, R48.reuse, R238, R72 ;  /* 0x000000ee3048723c */ /* 0x040ff00000041848 */
[C---:B------:R-:W-:Y:S08]  /*7230*/  HMMA.16816.F32.BF16 R68, R48.reuse, R248, R68 ;  /* 0x000000f83044723c */ /* 0x040ff00000041844 */
[----:B------:R-:W-:Y:S01]  /*7240*/  HMMA.16816.F32.BF16 R48, R48, R6, R60 ;  /* 0x000000063030723c */ /* 0x000fe2000004183c */
[----:B------:R-:W-:Y:S01]  /*7250*/  FADD R9, R11, R10 ;  /* 0x0000000a0b097221 */ /* 0x000fe20000000000 */
[----:B------:R-:W-:Y:S01]  /*7260*/  FADD R10, R207, R206 ;  /* 0x000000cecf0a7221 */ /* 0x000fe20000000000 */
[----:B------:R-:W-:-:S02]  /*7270*/  MOV R205, R118 ;  /* 0x0000007600cd7202 */ /* 0x000fc40000000f00 */
[----:B------:R-:W-:Y:S01]  /*7280*/  MOV R204, R119 ;  /* 0x0000007700cc7202 */ /* 0x000fe20000000f00 */
[----:B------:R-:W-:Y:S01]  /*7290*/  FADD R10, R10, R87 ;  /* 0x000000570a0a7221 */ /* 0x000fe20000000000 */
[----:B------:R2:W5:Y:S01]  /*72a0*/  LDL.LU.64 R118, [R1+0xd0] ;  /* 0x0000d00001767983 */ /* 0x0005620000300a00 */
[----:B------:R-:W-:-:S03]  /*72b0*/  FADD R8, R53, R52 ;  /* 0x0000003435087221 */ /* 0x000fc60000000000 */
[----:B------:R2:W5:Y:S01]  /*72c0*/  LDL.LU R85, [R1+0xc8] ;  /* 0x0000c80001557983 */ /* 0x0005620000300800 */
[----:B------:R-:W-:Y:S01]  /*72d0*/  FADD R10, R10, R115 ;  /* 0x000000730a0a7221 */ /* 0x000fe20000000000 */
[----:B------:R-:W-:Y:S01]  /*72e0*/  FADD R11, R200, R86 ;  /* 0x00000056c80b7221 */ /* 0x000fe20000000000 */
[----:B------:R-:W-:-:S05]  /*72f0*/  FADD R8, R8, R112 ;  /* 0x0000007008087221 */ /* 0x000fca0000000000 */
[----:B------:R1:W-:Y:S01]  /*7300*/  STL.64 [R1+0x8], R48 ;  /* 0x0000083001007387 */ /* 0x0003e20000100a00 */
[----:B------:R-:W-:-:S03]  /*7310*/  FADD R10, R10, R203 ;  /* 0x000000cb0a0a7221 */ /* 0x000fc60000000000 */
[----:B------:R3:W-:Y:S01]  /*7320*/  STL.64 [R1+0x10], R50 ;  /* 0x0000103201007387 */ /* 0x0007e20000100a00 */
[----:B------:R-:W-:-:S03]  /*7330*/  FADD R11, R11, R114 ;  /* 0x000000720b0b7221 */ /* 0x000fc60000000000 */
[----:B------:R2:W5:Y:S01]  /*7340*/  LDL.LU R86, [R1+0xc4] ;  /* 0x0000c40001567983 */ /* 0x0005620000300800 */
[----:B-1----:R-:W-:-:S03]  /*7350*/  FADD R49, R55, R54 ;  /* 0x0000003637317221 */ /* 0x002fc60000000000 */
[----:B------:R2:W5:Y:S01]  /*7360*/  LDL.LU R87, [R1+0xc0] ;  /* 0x0000c00001577983 */ /* 0x0005620000300800 */
[----:B------:R-:W-:-:S03]  /*7370*/  FADD R49, R49, R113 ;  /* 0x0000007131317221 */ /* 0x000fc60000000000 */
[----:B------:R2:W5:Y:S01]  /*7380*/  LDL.LU R112, [R1+0xbc] ;  /* 0x0000bc0001707983 */ /* 0x0005620000300800 */
[----:B------:R-:W-:-:S03]  /*7390*/  FADD R8, R8, R80 ;  /* 0x0000005008087221 */ /* 0x000fc60000000000 */
[----:B------:R2:W5:Y:S01]  /*73a0*/  LDL.LU R113, [R1+0xb8] ;  /* 0x0000b80001717983 */ /* 0x0005620000300800 */
[----:B------:R-:W-:-:S03]  /*73b0*/  FADD R10, R10, R81 ;  /* 0x000000510a0a7221 */ /* 0x000fc60000000000 */
[----:B------:R2:W5:Y:S01]  /*73c0*/  LDL.LU R114, [R1+0xb4] ;  /* 0x0000b40001727983 */ /* 0x0005620000300800 */
[----:B------:R-:W-:-:S03]  /*73d0*/  FADD R53, R243, -R5 ;  /* 0x80000005f3357221 */ /* 0x000fc60000000000 */
[----:B------:R2:W5:Y:S01]  /*73e0*/  LDL.LU R115, [R1+0xb0] ;  /* 0x0000b00001737983 */ /* 0x0005620000300800 */
[----:B------:R-:W-:-:S03]  /*73f0*/  FADD R52, R242, -R5 ;  /* 0x80000005f2347221 */ /* 0x000fc60000000000 */
[----:B------:R2:W5:Y:S01]  /*7400*/  LDL.LU R80, [R1+0xac] ;  /* 0x0000ac0001507983 */ /* 0x0005620000300800 */
[----:B------:R-:W-:-:S03]  /*7410*/  FADD R55, R241, -R252 ;  /* 0x800000fcf1377221 */ /* 0x000fc60000000000 */
[----:B------:R2:W5:Y:S01]  /*7420*/  LDL.LU R81, [R1+0xa8] ;  /* 0x0000a80001517983 */ /* 0x0005620000300800 */
[----:B---3--:R-:W-:-:S03]  /*7430*/  FADD R50, R240, -R252 ;  /* 0x800000fcf0327221 */ /* 0x008fc60000000000 */
[----:B------:R-:W3:Y:S04]  /*7440*/  LDL.LU R243, [R1+0x48] ;  /* 0x0000480001f37983 */ /* 0x000ee80000300800 */
[----:B------:R-:W4:Y:S04]  /*7450*/  LDL.LU R242, [R1+0x4c] ;  /* 0x00004c0001f27983 */ /* 0x000f280000300800 */
[----:B------:R-:W2:Y:S04]  /*7460*/  LDL.LU R241, [R1+0x50] ;  /* 0x0000500001f17983 */ /* 0x000ea80000300800 */
[----:B------:R-:W2:Y:S01]  /*7470*/  LDL.LU R240, [R1+0x54] ;  /* 0x0000540001f07983 */ /* 0x000ea20000300800 */
[----:B------:R-:W-:-:S04]  /*7480*/  FADD R48, R244, -R252 ;  /* 0x800000fcf4307221 */ /* 0x000fc80000000000 */
[----:B------:R-:W-:-:S05]  /*7490*/  FMUL R48, R48, 1.4426950216293334961 ;  /* 0x3fb8aa3b30307820 */ /* 0x000fca0000400000 */
[----:B------:R-:W-:Y:S01]  /*74a0*/  FSETP.GEU.AND P6, PT, R48, -126, PT ;  /* 0xc2fc00003000780b */ /* 0x000fe20003fce000 */
[----:B------:R-:W-:Y:S01]  /*74b0*/  FADD R9, R49, R9 ;  /* 0x0000000931097221 */ /* 0x000fe20000000000 */
[----:B------:R-:W-:Y:S01]  /*74c0*/  FADD R49, R245, -R252 ;  /* 0x800000fcf5317221 */ /* 0x000fe20000000000 */
[--C-:B------:R-:W-:Y:S01]  /*74d0*/  FADD R51, R246, -R5.reuse ;  /* 0x80000005f6337221 */ /* 0x100fe20000000000 */
[----:B------:R-:W-:Y:S02]  /*74e0*/  FADD R54, R247, -R5 ;  /* 0x80000005f7367221 */ /* 0x000fe40000000000 */
[----:B------:R-:W-:-:S07]  /*74f0*/  FMUL R49, R49, 1.4426950216293334961 ;  /* 0x3fb8aa3b31317820 */ /* 0x000fce0000400000 */
[----:B------:R-:W-:Y:S01]  /*7500*/  @!P6 FMUL R48, R48, 0.5 ;  /* 0x3f0000003030e820 */ /* 0x000fe20000400000 */
[----:B------:R-:W-:Y:S01]  /*7510*/  FSETP.GEU.AND P5, PT, R49, -126, PT ;  /* 0xc2fc00003100780b */ /* 0x000fe20003fae000 */
[----:B------:R-:W-:Y:S01]  /*7520*/  FMUL R51, R51, 1.4426950216293334961 ;  /* 0x3fb8aa3b33337820 */ /* 0x000fe20000400000 */
[----:B------:R-:W-:-:S03]  /*7530*/  FMUL R54, R54, 1.4426950216293334961 ;  /* 0x3fb8aa3b36367820 */ /* 0x000fc60000400000 */
[----:B------:R-:W1:Y:S01]  /*7540*/  MUFU.EX2 R48, R48 ;  /* 0x0000003000307308 */ /* 0x000e620000000800 */
[----:B------:R-:W-:Y:S01]  /*7550*/  FMUL R50, R50, 1.4426950216293334961 ;  /* 0x3fb8aa3b32327820 */ /* 0x000fe20000400000 */
[----:B------:R-:W-:Y:S01]  /*7560*/  FSETP.GEU.AND P4, PT, R51, -126, PT ;  /* 0xc2fc00003300780b */ /* 0x000fe20003f8e000 */
[----:B------:R-:W-:Y:S01]  /*7570*/  FMUL R55, R55, 1.4426950216293334961 ;  /* 0x3fb8aa3b37377820 */ /* 0x000fe20000400000 */
[----:B------:R-:W-:Y:S01]  /*7580*/  FSETP.GEU.AND P3, PT, R54, -126, PT ;  /* 0xc2fc00003600780b */ /* 0x000fe20003f6e000 */
[----:B------:R-:W-:Y:S01]  /*7590*/  FMUL R52, R52, 1.4426950216293334961 ;  /* 0x3fb8aa3b34347820 */ /* 0x000fe20000400000 */
[----:B------:R-:W-:Y:S01]  /*75a0*/  FSETP.GEU.AND P2, PT, R50, -126, PT ;  /* 0xc2fc00003200780b */ /* 0x000fe20003f4e000 */
[----:B------:R-:W-:Y:S01]  /*75b0*/  FMUL R53, R53, 1.4426950216293334961 ;  /* 0x3fb8aa3b35357820 */ /* 0x000fe20000400000 */
[----:B------:R-:W-:Y:S01]  /*75c0*/  FSETP.GEU.AND P1, PT, R55, -126, PT ;  /* 0xc2fc00003700780b */ /* 0x000fe20003f2e000 */
[----:B------:R-:W-:Y:S01]  /*75d0*/  @!P5 FMUL R49, R49, 0.5 ;  /* 0x3f0000003131d820 */ /* 0x000fe20000400000 */
[----:B------:R-:W-:Y:S01]  /*75e0*/  FSETP.GEU.AND P0, PT, R52, -126, PT ;  /* 0xc2fc00003400780b */ /* 0x000fe20003f0e000 */
[----:B-1----:R-:W-:Y:S01]  /*75f0*/  @!P6 FMUL R48, R48, R48 ;  /* 0x000000303030e220 */ /* 0x002fe20000400000 */
[----:B------:R-:W-:-:S03]  /*7600*/  FSETP.GEU.AND P6, PT, R53, -126, PT ;  /* 0xc2fc00003500780b */ /* 0x000fc60003fce000 */
[----:B------:R-:W-:Y:S02]  /*7610*/  @!P4 FMUL R51, R51, 0.5 ;  /* 0x3f0000003333c820 */ /* 0x000fe40000400000 */
[----:B------:R-:W-:Y:S01]  /*7620*/  @!P3 FMUL R54, R54, 0.5 ;  /* 0x3f0000003636b820 */ /* 0x000fe20000400000 */
[----:B------:R-:W1:Y:S01]  /*7630*/  MUFU.EX2 R49, R49 ;  /* 0x0000003100317308 */ /* 0x000e620000000800 */
[----:B------:R-:W-:Y:S02]  /*7640*/  @!P2 FMUL R50, R50, 0.5 ;  /* 0x3f0000003232a820 */ /* 0x000fe40000400000 */
[----:B------:R-:W-:Y:S02]  /*7650*/  @!P1 FMUL R55, R55, 0.5 ;  /* 0x3f00000037379820 */ /* 0x000fe40000400000 */
[----:B------:R-:W-:-:S03]  /*7660*/  @!P0 FMUL R52, R52, 0.5 ;  /* 0x3f00000034348820 */ /* 0x000fc60000400000 */
[----:B------:R-:W1:Y:S01]  /*7670*/  MUFU.EX2 R51, R51 ;  /* 0x0000003300337308 */ /* 0x000e620000000800 */
[----:B------:R-:W-:-:S07]  /*7680*/  @!P6 FMUL R53, R53, 0.5 ;  /* 0x3f0000003535e820 */ /* 0x000fce0000400000 */
[----:B------:R-:W1:Y:S01]  /*7690*/  MUFU.EX2 R54, R54 ;  /* 0x0000003600367308 */ /* 0x000e620000000800 */
[----:B------:R-:W-:-:S07]  /*76a0*/  FADD R11, R11, R201 ;  /* 0x000000c90b0b7221 */ /* 0x000fce0000000000 */
[----:B------:R-:W1:Y:S02]  /*76b0*/  MUFU.EX2 R50, R50 ;  /* 0x0000003200327308 */ /* 0x000e640000000800 */
[----:B-1----:R-:W-:-:S06]  /*76c0*/  @!P5 FMUL R49, R49, R49 ;  /* 0x000000313131d220 */ /* 0x002fcc0000400000 */
[----:B------:R-:W1:Y:S01]  /*76d0*/  MUFU.EX2 R55, R55 ;  /* 0x0000003700377308 */ /* 0x000e620000000800 */
[----:B------:R-:W-:Y:S01]  /*76e0*/  FADD R63, R11, R202 ;  /* 0x000000ca0b3f7221 */ /* 0x000fe20000000000 */
[----:B------:R-:W-:-:S06]  /*76f0*/  FADD R11, R48, R49 ;  /* 0x00000031300b7221 */ /* 0x000fcc0000000000 */
[----:B------:R-:W1:Y:S01]  /*7700*/  MUFU.EX2 R52, R52 ;  /* 0x0000003400347308 */ /* 0x000e620000000800 */
[----:B------:R-:W-:-:S07]  /*7710*/  @!P4 FMUL R51, R51, R51 ;  /* 0x000000333333c220 */ /* 0x000fce0000400000 */
[----:B------:R-:W1:Y:S01]  /*7720*/  MUFU.EX2 R53, R53 ;  /* 0x0000003500357308 */ /* 0x000e620000000800 */
[----:B------:R-:W-:Y:S01]  /*7730*/  @!P3 FMUL R54, R54, R54 ;  /* 0x000000363636b220 */ /* 0x000fe20000400000 */
[----:B------:R-:W-:Y:S01]  /*7740*/  FADD R8, R8, R11 ;  /* 0x0000000b08087221 */ /* 0x000fe20000000000 */
[----:B------:R-:W-:Y:S01]  /*7750*/  @!P2 FMUL R50, R50, R50 ;  /* 0x000000323232a220 */ /* 0x000fe20000400000 */
[----:B-1----:R-:W-:Y:S01]  /*7760*/  @!P1 FMUL R55, R55, R55 ;  /* 0x0000003737379220 */ /* 0x002fe20000400000 */
[----:B------:R-:W-:-:S04]  /*7770*/  FADD R11, R51, R54 ;  /* 0x00000036330b7221 */ /* 0x000fc80000000000 */
[----:B------:R-:W-:Y:S01]  /*7780*/  FADD R11, R9, R11 ;  /* 0x0000000b090b7221 */ /* 0x000fe20000000000 */
[----:B------:R-:W-:Y:S01]  /*7790*/  FADD R9, R50, R55 ;  /* 0x0000003732097221 */ /* 0x000fe20000000000 */
[----:B------:R-:W-:-:S03]  /*77a0*/  @!P0 FMUL R52, R52, R52 ;  /* 0x0000003434348220 */ /* 0x000fc60000400000 */
[----:B------:R-:W-:Y:S01]  /*77b0*/  FADD R9, R8, R9 ;  /* 0x0000000908097221 */ /* 0x000fe20000000000 */
[----:B------:R-:W-:-:S04]  /*77c0*/  @!P6 FMUL R53, R53, R53 ;  /* 0x000000353535e220 */ /* 0x000fc80000400000 */
[----:B------:R-:W-:Y:S01]  /*77d0*/  FADD R8, R52, R53 ;  /* 0x0000003534087221 */ /* 0x000fe20000000000 */
[----:B------:R-:W1:Y:S03]  /*77e0*/  SHFL.BFLY PT, R62, R10, 0x1, 0x1f ;  /* 0x0c201f000a3e7f89 */ /* 0x000e6600000e0000 */
[----:B------:R-:W-:Y:S02]  /*77f0*/  FADD R8, R11, R8 ;  /* 0x000000080b087221 */ /* 0x000fe40000000000 */
[----:B------:R-:W1:Y:S04]  /*7800*/  SHFL.BFLY PT, R11, R63, 0x1, 0x1f ;  /* 0x0c201f003f0b7f89 */ /* 0x000e6800000e0000 */
[----:B------:R-:W1:Y:S04]  /*7810*/  SHFL.BFLY PT, R61, R9, 0x1, 0x1f ;  /* 0x0c201f00093d7f89 */ /* 0x000e6800000e0000 */
[----:B------:R-:W1:Y:S01]  /*7820*/  SHFL.BFLY PT, R60, R8, 0x1, 0x1f ;  /* 0x0c201f00083c7f89 */ /* 0x000e6200000e0000 */
[----:B------:R-:W-:-:S02]  /*7830*/  F2FP.BF16.F32.PACK_AB R48, R49, R48 ;  /* 0x000000303130723e */ /* 0x000fc400000010ff */
[----:B------:R-:W-:Y:S02]  /*7840*/  F2FP.BF16.F32.PACK_AB R49, R54, R51 ;  /* 0x000000333631723e */ /* 0x000fe400000010ff */
[----:B------:R-:W-:Y:S02]  /*7850*/  F2FP.BF16.F32.PACK_AB R50, R55, R50 ;  /* 0x000000323732723e */ /* 0x000fe400000010ff */
[----:B------:R-:W-:Y:S01]  /*7860*/  F2FP.BF16.F32.PACK_AB R51, R53, R52 ;  /* 0x000000343533723e */ /* 0x000fe200000010ff */
[----:B-1----:R-:W-:Y:S01]  /*7870*/  FADD R62, R10, R62 ;  /* 0x0000003e0a3e7221 */ /* 0x002fe20000000000 */
[----:B------:R-:W-:-:S05]  /*7880*/  FADD R63, R63, R11 ;  /* 0x0000000b3f3f7221 */ /* 0x000fca0000000000 */
[----:B------:R-:W-:Y:S01]  /*7890*/  HMMA.16816.F32.BF16 R200, R48, R182, R176 ;  /* 0x000000b630c8723c */ /* 0x000fe200000418b0 */
[----:B------:R-:W-:Y:S01]  /*78a0*/  FADD R61, R9, R61 ;  /* 0x0000003d093d7221 */ /* 0x000fe20000000000 */
[----:B------:R-:W1:Y:S01]  /*78b0*/  SHFL.BFLY PT, R179, R63, 0x10, 0x1f ;  /* 0x0e001f003fb37f89 */ /* 0x000e6200000e0000 */
[----:B------:R-:W-:-:S03]  /*78c0*/  FADD R60, R8, R60 ;  /* 0x0000003c083c7221 */ /* 0x000fc60000000000 */
[----:B------:R-:W1:Y:S01]  /*78d0*/  SHFL.BFLY PT, R178, R62, 0x10, 0x1f ;  /* 0x0e001f003eb27f89 */ /* 0x000e6200000e0000 */
[----:B------:R-:W-:Y:S02]  /*78e0*/  MOV R244, R205 ;  /* 0x000000cd00f47202 */ /* 0x000fe40000000f00 */
[----:B------:R-:W-:Y:S01]  /*78f0*/  MOV R245, R204 ;  /* 0x000000cc00f57202 */ /* 0x000fe20000000f00 */
[----:B------:R-:W1:Y:S04]  /*7900*/  SHFL.BFLY PT, R177, R61, 0x10, 0x1f ;  /* 0x0e001f003db17f89 */ /* 0x000e6800000e0000 */
[----:B------:R-:W1:Y:S01]  /*7910*/  SHFL.BFLY PT, R176, R60, 0x10, 0x1f ;  /* 0x0e001f003cb07f89 */ /* 0x000e6200000e0000 */
[C---:B------:R-:W-:Y:S08]  /*7920*/  HMMA.16816.F32.BF16 R8, R48.reuse, R228, R168 ;  /* 0x000000e43008723c */ /* 0x040ff000000418a8 */
[C---:B------:R-:W-:Y:S08]  /*7930*/  HMMA.16816.F32.BF16 R168, R48.reuse, R244, R12 ;  /* 0x000000f430a8723c */ /* 0x040ff0000004180c */
[----:B------:R-:W-:Y:S01]  /*7940*/  HMMA.16816.F32.BF16 R12, R48, R6, R16 ;  /* 0x00000006300c723c */ /* 0x000fe20000041810 */
[----:B-1----:R-:W-:Y:S01]  /*7950*/  FADD R179, R63, R179 ;  /* 0x000000b33fb37221 */ /* 0x002fe20000000000 */
[----:B------:R-:W-:Y:S01]  /*7960*/  FADD R178, R62, R178 ;  /* 0x000000b23eb27221 */ /* 0x000fe20000000000 */
[----:B------:R-:W-:Y:S01]  /*7970*/  FADD R177, R61, R177 ;  /* 0x000000b13db17221 */ /* 0x000fe20000000000 */
[----:B------:R-:W-:-:S07]  /*7980*/  FADD R7, R60, R176 ;  /* 0x000000b03c077221 */ /* 0x000fce0000000000 */
[----:B------:R1:W-:Y:S04]  /*7990*/  STL.64 [R1+0x38], R168 ;  /* 0x000038a801007387 */ /* 0x0003e80000100a00 */
[----:B------:R1:W-:Y:S04]  /*79a0*/  STL.64 [R1+0x40], R170 ;  /* 0x000040aa01007387 */ /* 0x0003e80000100a00 */
[----:B------:R1:W-:Y:S04]  /*79b0*/  STL.64 [R1+0x28], R12 ;  /* 0x0000280c01007387 */ /* 0x0003e80000100a00 */
[----:B------:R1:W-:Y:S01]  /*79c0*/  STL.64 [R1+0x30], R14 ;  /* 0x0000300e01007387 */ /* 0x0003e20000100a00 */
[----:B------:R-:W-:Y:S01]  /*79d0*/  HMMA.16816.F32.BF16 R204, R48, R180, R224 ;  /* 0x000000b430cc723c */ /* 0x000fe200000418e0 */
[----:B------:R-:W-:-:S02]  /*79e0*/  UIADD3 UR12, UP0, UPT, UR12, 0x4000, URZ ;  /* 0x000040000c0c7890 */ /* 0x000fc4000ff1e0ff */
[----:B------:R-:W-:-:S05]  /*79f0*/  UIADD3 UR5, UPT, UPT, UR5, 0x40, URZ ;  /* 0x0000004005057890 */ /* 0x000fca000fffe0ff */
[----:B------:R-:W-:Y:S01]  /*7a00*/  HMMA.16816.F32.BF16 R196, R48, R184, R196 ;  /* 0x000000b830c4723c */ /* 0x000fe200000418c4 */
[----:B------:R-:W-:-:S07]  /*7a10*/  UIADD3.X UR13, UPT, UPT, URZ, UR13, URZ, UP0, !UPT ;  /* 0x0000000dff0d7290 */ /* 0x000fce00087fe4ff */
[----:B------:R-:W-:Y:S01]  /*7a20*/  HMMA.16816.F32.BF16 R188, R48, R186, R188 ;  /* 0x000000ba30bc723c */ /* 0x000fe200000418bc */
[----:B------:R-:W-:-:S07]  /*7a30*/  UISETP.GE.AND UP0, UPT, UR5, UR9, UPT ;  /* 0x000000090500728c */ /* 0x000fce000bf06270 */
[C---:B------:R-:W-:Y:S08]  /*7a40*/  HMMA.16816.F32.BF16 R56, R48.reuse, R220, R56 ;  /* 0x000000dc3038723c */ /* 0x040ff00000041838 */
[C---:B------:R-:W-:Y:S08]  /*7a50*/  HMMA.16816.F32.BF16 R52, R48.reuse, R222, R172 ;  /* 0x000000de3034723c */ /* 0x040ff000000418ac */
[C---:B------:R-:W-:Y:S08]  /*7a60*/  HMMA.16816.F32.BF16 R44, R48.reuse, R230, R44 ;  /* 0x000000e6302c723c */ /* 0x040ff0000004182c */
[C---:B------:R-:W-:Y:S08]  /*7a70*/  HMMA.16816.F32.BF16 R40, R48.reuse, R232, R40 ;  /* 0x000000e83028723c */ /* 0x040ff00000041828 */
[C---:B------:R-:W-:Y:S08]  /*7a80*/  HMMA.16816.F32.BF16 R36, R48.reuse, R234, R36 ;  /* 0x000000ea3024723c */ /* 0x040ff00000041824 */
[----:B------:R-:W-:Y:S01]  /*7a90*/  HMMA.16816.F32.BF16 R32, R48, R236, R32 ;  /* 0x000000ec3020723c */ /* 0x000fe20000041820 */
[----:B---3--:R-:W-:Y:S01]  /*7aa0*/  FFMA R243, R4, R243, R179 ;  /* 0x000000f304f37223 */ /* 0x008fe200000000b3 */
[----:B----4-:R-:W-:-:S04]  /*7ab0*/  FFMA R242, R3, R242, R178 ;  /* 0x000000f203f27223 */ /* 0x010fc800000000b2 */
[----:B------:R1:W-:Y:S01]  /*7ac0*/  STL [R1+0x48], R243 ;  /* 0x000048f301007387 */ /* 0x0003e20000100800 */
[----:B--2---:R-:W-:-:S03]  /*7ad0*/  FFMA R241, R2, R241, R177 ;  /* 0x000000f102f17223 */ /* 0x004fc600000000b1 */
[----:B------:R1:W-:Y:S01]  /*7ae0*/  STL [R1+0x4c], R242 ;  /* 0x00004cf201007387 */ /* 0x0003e20000100800 */
[----:B------:R-:W-:-:S03]  /*7af0*/  FFMA R240, R0, R240, R7 ;  /* 0x000000f000f07223 */ /* 0x000fc60000000007 */
[----:B------:R1:W-:Y:S01]  /*7b00*/  STL [R1+0x50], R241 ;  /* 0x000050f101007387 */ /* 0x0003e20000100800 */
[----:B------:R-:W-:Y:S01]  /*7b10*/  MOV R2, R82 ;  /* 0x0000005200027202 */ /* 0x000fe20000000f00 */
[----:B------:R-:W-:Y:S02]  /*7b20*/  IMAD.MOV.U32 R0, RZ, RZ, R83 ;  /* 0x000000ffff007224 */ /* 0x000fe400078e0053 */
[----:B------:R1:W-:Y:S04]  /*7b30*/  STL [R1+0x5c], R5 ;  /* 0x00005c0501007387 */ /* 0x0003e80000100800 */
[----:B------:R1:W-:Y:S04]  /*7b40*/  STL [R1+0x54], R240 ;  /* 0x000054f001007387 */ /* 0x0003e80000100800 */
[----:B------:R1:W-:Y:S04]  /*7b50*/  STL [R1+0x58], R252 ;  /* 0x000058fc01007387 */ /* 0x0003e80000100800 */
[----:B------:R1:W5:Y:S04]  /*7b60*/  LDL.LU R82, [R1+0xa4] ;  /* 0x0000a40001527983 */ /* 0x0003680000300800 */
[----:B------:R1:W5:Y:S01]  /*7b70*/  LDL.LU R83, [R1+0xa0] ;  /* 0x0000a00001537983 */ /* 0x0003620000300800 */
[C---:B------:R-:W-:Y:S03]  /*7b80*/  HMMA.16816.F32.BF16 R28, R48.reuse, R238, R28 ;  /* 0x000000ee301c723c */ /* 0x040fe6000004181c */
[----:B------:R1:W-:Y:S04]  /*7b90*/  STL [R1+0x4], R2 ;  /* 0x0000040201007387 */ /* 0x0003e80000100800 */
[----:B------:R1:W-:Y:S01]  /*7ba0*/  STL [R1], R0 ;  /* 0x0000000001007387 */ /* 0x0003e20000100800 */
[C---:B------:R-:W-:Y:S08]  /*7bb0*/  HMMA.16816.F32.BF16 R24, R48.reuse, R248, R24 ;  /* 0x000000f83018723c */ /* 0x040ff00000041818 */
[----:B------:R-:W-:Y:S01]  /*7bc0*/  HMMA.16816.F32.BF16 R20, R48, R250, R20 ;  /* 0x000000fa3014723c */ /* 0x000fe20000041814 */
[----:B------:R-:W-:-:S04]  /*7bd0*/  UIADD3 UR10, UP1, UPT, UR10, 0x4000, URZ ;  /* 0x000040000a0a7890 */ /* 0x000fc8000ff3e0ff */
[----:B------:R-:W-:Y:S01]  /*7be0*/  UIADD3.X UR11, UPT, UPT, URZ, UR11, URZ, UP1, !UPT ;  /* 0x0000000bff0b7290 */ /* 0x000fe20008ffe4ff */
[----:B------:R-:W-:Y:S06]  /*7bf0*/  BAR.SYNC.DEFER_BLOCKING 0x0 ;  /* 0x0000000000007b1d */ /* 0x000fec0000010000 */
[----:B-1----:R-:W-:Y:S08]  /*7c00*/  BRA.U !UP0, `(.L_x_1) ;  /* 0xffffff9508907547 */ /* 0x002ff0000b83ffff */
[----:B------:R-:W2:Y:S02]  /*7c10*/  LDL R244, [R1+0x60] ;  /* 0x0000600001f47983 */ /* 0x000ea40000100800 */
[----:B--2---:R-:W-:-:S07]  /*7c20*/  LOP3.LUT R2, R244, 0x78, RZ, 0xc0, !PT ;  /* 0x00000078f4027812 */ /* 0x004fce00078ec0ff */
.L_x_0:
[----:B--2---:R-:W2:Y:S01]  /*7c30*/  LDL R13, [R1+0x48] ;  /* 0x00004800010d7983 */ /* 0x004ea20000100800 */
[----:B------:R-:W-:Y:S01]  /*7c40*/  ULEA UR5, -UR9, URZ, 0x7 ;  /* 0x000000ff09057291 */ /* 0x000fe2000f8e39ff */
[----:B------:R-:W-:Y:S01]  /*7c50*/  BSSY.RECONVERGENT B2, `(.L_x_2) ;  /* 0x0000019000027945 */ /* 0x000fe20003800200 */
[----:B------:R-:W1:Y:S02]  /*7c60*/  S2R R6, SR_TID.X ;  /* 0x0000000000067919 */ /* 0x000e640000002100 */
[----:B------:R-:W-:Y:S02]  /*7c70*/  UIMAD.WIDE UR12, UR5, 0x2, UR12 ;  /* 0x00000002050c78a5 */ /* 0x000fe4000f8e020c */
[----:B------:R-:W-:Y:S01]  /*7c80*/  UIMAD.WIDE UR10, UR5, 0x2, UR10 ;  /* 0x00000002050a78a5 */ /* 0x000fe2000f8e020a */
[----:B-1----:R-:W-:Y:S02]  /*7c90*/  SHF.R.U32.HI R0, RZ, 0x2, R6 ;  /* 0x00000002ff007819 */ /* 0x002fe40000011606 */
[----:B------:R-:W-:-:S02]  /*7ca0*/  LOP3.LUT R5, R6, 0x3e0, RZ, 0xc0, !PT ;  /* 0x000003e006057812 */ /* 0x000fc400078ec0ff */
[----:B------:R-:W-:Y:S02]  /*7cb0*/  SHF.L.U32 R7, R6, 0x1, RZ ;  /* 0x0000000106077819 */ /* 0x000fe400000006ff */
[----:B------:R-:W-:Y:S02]  /*7cc0*/  LOP3.LUT R0, R5, 0x7, R0, 0xf8, !PT ;  /* 0x0000000705007812 */ /* 0x000fe400078ef800 */
[----:B------:R-:W-:Y:S02]  /*7cd0*/  LOP3.LUT R7, R7, 0x6, RZ, 0xc0, !PT ;  /* 0x0000000607077812 */ /* 0x000fe400078ec0ff */
[----:B------:R-:W-:Y:S02]  /*7ce0*/  MOV R5, UR15 ;  /* 0x0000000f00057c02 */ /* 0x000fe40008000f00 */
[----:B------:R-:W-:Y:S01]  /*7cf0*/  LEA R7, R0, R7, 0x7 ;  /* 0x0000000700077211 */ /* 0x000fe200078e38ff */
[----:B--2---:R-:W1:Y:S08]  /*7d00*/  MUFU.RCP R3, R13 ;  /* 0x0000000d00037308 */ /* 0x004e700000001000 */
[----:B------:R-:W2:Y:S01]  /*7d10*/  FCHK P0, R216, R13 ;  /* 0x0000000dd8007302 */ /* 0x000ea20000000000 */
[----:B-1----:R-:W-:-:S04]  /*7d20*/  FFMA R4, R3, -R13, 1 ;  /* 0x3f80000003047423 */ /* 0x002fc8000000080d */
[----:B------:R-:W-:Y:S01]  /*7d30*/  FFMA R3, R3, R4, R3 ;  /* 0x0000000403037223 */ /* 0x000fe20000000003 */
[----:B------:R-:W-:-:S03]  /*7d40*/  MOV R4, UR14 ;  /* 0x0000000e00047c02 */ /* 0x000fc60008000f00 */
[----:B------:R-:W-:Y:S02]  /*7d50*/  FFMA R12, R3, R216, RZ ;  /* 0x000000d8030c7223 */ /* 0x000fe400000000ff */
[----:B------:R-:W-:-:S04]  /*7d60*/  IMAD.WIDE.U32 R4, R7, 0x2, R4 ;  /* 0x0000000207047825 */ /* 0x000fc800078e0004 */
[----:B------:R-:W-:-:S04]  /*7d70*/  FFMA R0, R12, -R13, R216 ;  /* 0x8000000d0c007223 */ /* 0x000fc800000000d8 */
[----:B------:R-:W-:Y:S01]  /*7d80*/  FFMA R14, R3, R0, R12 ;  /* 0x00000000030e7223 */ /* 0x000fe2000000000c */
[----:B--2---:R-:W-:Y:S06]  /*7d90*/  @!P0 BRA `(.L_x_3) ;  /* 0x0000000000108947 */ /* 0x004fec0003800000 */
[----:B------:R-:W-:Y:S02]  /*7da0*/  MOV R3, R13 ;  /* 0x0000000d00037202 */ /* 0x000fe40000000f00 */
[----:B------:R-:W-:-:S07]  /*7db0*/  MOV R12, 0x7dd0 ;  /* 0x00007dd0000c7802 */ /* 0x000fce0000000f00 */
[----:B-----5:R-:W-:Y:S05]  /*7dc0*/  CALL.REL.NOINC `($__internal_0_$__cuda_sm3x_div_rn_noftz_f32_slowpath) ;  /* 0x0000008400bc7944 */ /* 0x020fea0003c00000 */
[----:B------:R-:W-:-:S07]  /*7dd0*/  MOV R14, R3 ;  /* 0x00000003000e7202 */ /* 0x000fce0000000f00 */
.L_x_3:
[----:B------:R-:W-:Y:S05]  /*7de0*/  BSYNC.RECONVERGENT B2 ;  /* 0x0000000000027941 */ /* 0x000fea0003800200 */
.L_x_2:
[----:B------:R-:W2:Y:S01]  /*7df0*/  LDL R7, [R1+0x48] ;  /* 0x0000480001077983 */ /* 0x000ea20000100800 */
[----:B------:R-:W-:Y:S01]  /*7e00*/  BSSY.RECONVERGENT B2, `(.L_x_4) ;  /* 0x000000e000027945 */ /* 0x000fe20003800200 */
[----:B--2---:R-:W1:Y:S08]  /*7e10*/  MUFU.RCP R0, R7 ;  /* 0x0000000700007308 */ /* 0x004e700000001000 */
[----:B------:R-:W2:Y:S01]  /*7e20*/  FCHK P0, R217, R7 ;  /* 0x00000007d9007302 */ /* 0x000ea20000000000 */
[----:B-1----:R-:W-:-:S04]  /*7e30*/  FFMA R3, R0, -R7, 1 ;  /* 0x3f80000000037423 */ /* 0x002fc80000000807 */
[----:B------:R-:W-:-:S04]  /*7e40*/  FFMA R0, R0, R3, R0 ;  /* 0x0000000300007223 */ /* 0x000fc80000000000 */
[----:B------:R-:W-:-:S04]  /*7e50*/  FFMA R12, R0, R217, RZ ;  /* 0x000000d9000c7223 */ /* 0x000fc800000000ff */
[----:B------:R-:W-:-:S04]  /*7e60*/  FFMA R3, R12, -R7, R217 ;  /* 0x800000070c037223 */ /* 0x000fc800000000d9 */
[----:B------:R-:W-:Y:S01]  /*7e70*/  FFMA R15, R0, R3, R12 ;  /* 0x00000003000f7223 */ /* 0x000fe2000000000c */
[----:B--2---:R-:W-:Y:S06]  /*7e80*/  @!P0 BRA `(.L_x_5) ;  /* 0x0000000000148947 */ /* 0x004fec0003800000 */
[----:B------:R-:W-:Y:S01]  /*7e90*/  MOV R216, R217 ;  /* 0x000000d900d87202 */ /* 0x000fe20000000f00 */
[----:B------:R-:W-:Y:S01]  /*7ea0*/  IMAD.MOV.U32 R3, RZ, RZ, R7 ;  /* 0x000000ffff037224 */ /* 0x000fe200078e0007 */
[----:B------:R-:W-:-:S07]  /*7eb0*/  MOV R12, 0x7ed0 ;  /* 0x00007ed0000c7802 */ /* 0x000fce0000000f00 */
[----:B-----5:R-:W-:Y:S05]  /*7ec0*/  CALL.REL.NOINC `($__internal_0_$__cuda_sm3x_div_rn_noftz_f32_slowpath) ;  /* 0x00000084007c7944 */ /* 0x020fea0003c00000 */
[----:B------:R-:W-:-:S07]  /*7ed0*/  MOV R15, R3 ;  /* 0x00000003000f7202 */ /* 0x000fce0000000f00 */
.L_x_5:
[----:B------:R-:W-:Y:S05]  /*7ee0*/  BSYNC.RECONVERGENT B2 ;  /* 0x0000000000027941 */ /* 0x000fea0003800200 */
.L_x_4:
        /* <DEDUP_REMOVED lines=10> */
[----:B------:R-:W-:Y:S02]  /*7f90*/  MOV R3, R12 ;  /* 0x0000000c00037202 */ /* 0x000fe40000000f00 */
[----:B------:R-:W-:Y:S02]  /*7fa0*/  MOV R216, R218 ;  /* 0x000000da00d87202 */ /* 0x000fe40000000f00 */
[----:B------:R-:W-:-:S07]  /*7fb0*/  MOV R12, 0x7fd0 ;  /* 0x00007fd0000c7802 */ /* 0x000fce0000000f00 */
[----:B-----5:R-:W-:Y:S05]  /*7fc0*/  CALL.REL.NOINC `($__internal_0_$__cuda_sm3x_div_rn_noftz_f32_slowpath) ;  /* 0x00000084003c7944 */ /* 0x020fea0003c00000 */
[----:B------:R-:W-:-:S07]  /*7fd0*/  MOV R16, R3 ;  /* 0x0000000300107202 */ /* 0x000fce0000000f00 */
.L_x_7:
[----:B------:R-:W-:Y:S05]  /*7fe0*/  BSYNC.RECONVERGENT B2 ;  /* 0x0000000000027941 */ /* 0x000fea0003800200 */
.L_x_6:
        /* <DEDUP_REMOVED lines=14> */
.L_x_9:
[----:B------:R-:W-:Y:S05]  /*80d0*/  BSYNC.RECONVERGENT B2 ;  /* 0x0000000000027941 */ /* 0x000fea0003800200 */
.L_x_8:
[----:B------:R-:W2:Y:S01]  /*80e0*/  LDL R12, [R1+0x48] ;  /* 0x00004800010c7983 */ /* 0x000ea20000100800 */
[----:B------:R-:W-:Y:S01]  /*80f0*/  F2FP.BF16.F32.PACK_AB R15, R15, R14 ;  /* 0x0000000e0f0f723e */ /* 0x000fe200000010ff */
[----:B------:R-:W-:Y:S01]  /*8100*/  BSSY.RECONVERGENT B2, `(.L_x_10) ;  /* 0x0000011000027945 */ /* 0x000fe20003800200 */
[----:B------:R-:W-:-:S03]  /*8110*/  F2FP.BF16.F32.PACK_AB R7, R3, R16 ;  /* 0x000000100307723e */ /* 0x000fc600000010ff */
[----:B------:R1:W-:Y:S04]  /*8120*/  STG.E desc[UR18][R4.64], R15 ;  /* 0x0000000f04007986 */ /* 0x0003e8000c101912 */
[----:B------:R1:W-:Y:S01]  /*8130*/  STG.E desc[UR18][R4.64+0x800], R7 ;  /* 0x0008000704007986 */ /* 0x0003e2000c101912 */
[----:B--2---:R-:W2:Y:S08]  /*8140*/  MUFU.RCP R0, R12 ;  /* 0x0000000c00007308 */ /* 0x004eb00000001000 */
[----:B------:R-:W3:Y:S01]  /*8150*/  FCHK P0, R212, R12 ;  /* 0x0000000cd4007302 */ /* 0x000ee20000000000 */
[----:B--2---:R-:W-:-:S04]  /*8160*/  FFMA R3, R0, -R12, 1 ;  /* 0x3f80000000037423 */ /* 0x004fc8000000080c */
[----:B------:R-:W-:-:S04]  /*8170*/  FFMA R3, R0, R3, R0 ;  /* 0x0000000300037223 */ /* 0x000fc80000000000 */
[----:B------:R-:W-:-:S04]  /*8180*/  FFMA R13, R3, R212, RZ ;  /* 0x000000d4030d7223 */ /* 0x000fc800000000ff */
[----:B------:R-:W-:-:S04]  /*8190*/  FFMA R0, R13, -R12, R212 ;  /* 0x8000000c0d007223 */ /* 0x000fc800000000d4 */
[----:B------:R-:W-:Y:S01]  /*81a0*/  FFMA R14, R3, R0, R13 ;  /* 0x00000000030e7223 */ /* 0x000fe2000000000d */
[----:B-1-3--:R-:W-:Y:S06]  /*81b0*/  @!P0 BRA `(.L_x_11) ;  /* 0x0000000000148947 */ /* 0x00afec0003800000 */
[----:B------:R-:W-:Y:S01]  /*81c0*/  IMAD.MOV.U32 R3, RZ, RZ, R12 ;  /* 0x000000ffff037224 */ /* 0x000fe200078e000c */
[----:B------:R-:W-:Y:S02]  /*81d0*/  MOV R216, R212 ;  /* 0x000000d400d87202 */ /* 0x000fe40000000f00 */
[----:B------:R-:W-:-:S07]  /*81e0*/  MOV R12, 0x8200 ;  /* 0x00008200000c7802 */ /* 0x000fce0000000f00 */
[----:B-----5:R-:W-:Y:S05]  /*81f0*/  CALL.REL.NOINC `($__internal_0_$__cuda_sm3x_div_rn_noftz_f32_slowpath) ;  /* 0x0000008000b07944 */ /* 0x020fea0003c00000 */
[----:B------:R-:W-:-:S07]  /*8200*/  MOV R14, R3 ;  /* 0x00000003000e7202 */ /* 0x000fce0000000f00 */
.L_x_11:
[----:B------:R-:W-:Y:S05]  /*8210*/  BSYNC.RECONVERGENT B2 ;  /* 0x0000000000027941 */ /* 0x000fea0003800200 */
.L_x_10:
        /* <DEDUP_REMOVED lines=15> */
.L_x_13:
[----:B------:R-:W-:Y:S05]  /*8310*/  BSYNC.RECONVERGENT B2 ;  /* 0x0000000000027941 */ /* 0x000fea0003800200 */
.L_x_12:
        /* <DEDUP_REMOVED lines=15> */
.L_x_15:
[----:B------:R-:W-:Y:S05]  /*8410*/  BSYNC.RECONVERGENT B2 ;  /* 0x0000000000027941 */ /* 0x000fea0003800200 */
.L_x_14:
        /* <DEDUP_REMOVED lines=10> */
[----:B------:R-:W-:Y:S01]  /*84c0*/  IMAD.MOV.U32 R216, RZ, RZ, R215 ;  /* 0x000000ffffd87224 */ /* 0x000fe200078e00d7 */
[----:B------:R-:W-:Y:S02]  /*84d0*/  MOV R3, R7 ;  /* 0x0000000700037202 */ /* 0x000fe40000000f00 */
[----:B------:R-:W-:-:S07]  /*84e0*/  MOV R12, 0x8500 ;  /* 0x00008500000c7802 */ /* 0x000fce0000000f00 */
[----:B-----5:R-:W-:Y:S05]  /*84f0*/  CALL.REL.NOINC `($__internal_0_$__cuda_sm3x_div_rn_noftz_f32_slowpath) ;  /* 0x0000007c00f07944 */ /* 0x020fea0003c00000 */
.L_x_17:
[----:B------:R-:W-:Y:S05]  /*8500*/  BSYNC.RECONVERGENT B2 ;  /* 0x0000000000027941 */ /* 0x000fea0003800200 */
.L_x_16:
        /* <DEDUP_REMOVED lines=14> */
[----:B------:R-:W-:Y:S02]  /*85f0*/  MOV R3, R12 ;  /* 0x0000000c00037202 */ /* 0x000fe40000000f00 */
[----:B------:R-:W-:Y:S02]  /*8600*/  MOV R216, R208 ;  /* 0x000000d000d87202 */ /* 0x000fe40000000f00 */
[----:B------:R-:W-:-:S07]  /*8610*/  MOV R12, 0x8630 ;  /* 0x00008630000c7802 */ /* 0x000fce0000000f00 */
[----:B-----5:R-:W-:Y:S05]  /*8620*/  CALL.REL.NOINC `($__internal_0_$__cuda_sm3x_div_rn_noftz_f32_slowpath) ;  /* 0x0000007c00a47944 */ /* 0x020fea0003c00000 */
[----:B------:R-:W-:-:S07]  /*8630*/  MOV R14, R3 ;  /* 0x00000003000e7202 */ /* 0x000fce0000000f00 */
.L_x_19:
[----:B------:R-:W-:Y:S05]  /*8640*/  BSYNC.RECONVERGENT B2 ;  /* 0x0000000000027941 */ /* 0x000fea0003800200 */
.L_x_18:
        /* <DEDUP_REMOVED lines=15> */
.L_x_21:
[----:B------:R-:W-:Y:S05]  /*8740*/  BSYNC.RECONVERGENT B2 ;  /* 0x0000000000027941 */ /* 0x000fea0003800200 */
.L_x_20:
        /* <DEDUP_REMOVED lines=15> */
.L_x_23:
[----:B------:R-:W-:Y:S05]  /*8840*/  BSYNC.RECONVERGENT B2 ;  /* 0x0000000000027941 */ /* 0x000fea0003800200 */
.L_x_22:
        /* <DEDUP_REMOVED lines=14> */
.L_x_25:
[----:B------:R-:W-:Y:S05]  /*8930*/  BSYNC.RECONVERGENT B2 ;  /* 0x0000000000027941 */ /* 0x000fea0003800200 */
.L_x_24:
        /* <DEDUP_REMOVED lines=19> */
.L_x_27:
[----:B------:R-:W-:Y:S05]  /*8a70*/  BSYNC.RECONVERGENT B2 ;  /* 0x0000000000027941 */ /* 0x000fea0003800200 */
.L_x_26:
        /* <DEDUP_REMOVED lines=14> */
[----:B------:R-:W-:-:S07]  /*8b60*/  MOV R15, R3 ;  /* 0x00000003000f7202 */ /* 0x000fce0000000f00 */
.L_x_29:
[----:B------:R-:W-:Y:S05]  /*8b70*/  BSYNC.RECONVERGENT B2 ;  /* 0x0000000000027941 */ /* 0x000fea0003800200 */
.L_x_28:
        /* <DEDUP_REMOVED lines=15> */
.L_x_31:
[----:B------:R-:W-:Y:S05]  /*8c70*/  BSYNC.RECONVERGENT B2 ;  /* 0x0000000000027941 */ /* 0x000fea0003800200 */
.L_x_30:
        /* <DEDUP_REMOVED lines=14> */
.L_x_33:
[----:B------:R-:W-:Y:S05]  /*8d60*/  BSYNC.RECONVERGENT B2 ;  /* 0x0000000000027941 */ /* 0x000fea0003800200 */
.L_x_32:
        /* <DEDUP_REMOVED lines=14> */
[----:B------:R-:W-:Y:S01]  /*8e50*/  MOV R3, R12 ;  /* 0x0000000c00037202 */ /* 0x000fe20000000f00 */
[----:B------:R-:W-:Y:S01]  /*8e60*/  IMAD.MOV.U32 R216, RZ, RZ, R164 ;  /* 0x000000ffffd87224 */ /* 0x000fe200078e00a4 */
[----:B------:R-:W-:-:S07]  /*8e70*/  MOV R12, 0x8e90 ;  /* 0x00008e90000c7802 */ /* 0x000fce0000000f00 */
[----:B-----5:R-:W-:Y:S05]  /*8e80*/  CALL.REL.NOINC `($__internal_0_$__cuda_sm3x_div_rn_noftz_f32_slowpath) ;  /* 0x00000074008c7944 */ /* 0x020fea0003c00000 */
[----:B------:R-:W-:-:S07]  /*8e90*/  MOV R14, R3 ;  /* 0x00000003000e7202 */ /* 0x000fce0000000f00 */
.L_x_35:
[----:B------:R-:W-:Y:S05]  /*8ea0*/  BSYNC.RECONVERGENT B2 ;  /* 0x0000000000027941 */ /* 0x000fea0003800200 */
.L_x_34:
        /* <DEDUP_REMOVED lines=15> */
.L_x_37:
[----:B------:R-:W-:Y:S05]  /*8fa0*/  BSYNC.RECONVERGENT B2 ;  /* 0x0000000000027941 */ /* 0x000fea0003800200 */
.L_x_36:
        /* <DEDUP_REMOVED lines=14> */
[----:B------:R-:W-:-:S07]  /*9090*/  IMAD.MOV.U32 R16, RZ, RZ, R3 ;  /* 0x000000ffff107224 */ /* 0x000fce00078e0003 */
.L_x_39:
[----:B------:R-:W-:Y:S05]  /*90a0*/  BSYNC.RECONVERGENT B2 ;  /* 0x0000000000027941 */ /* 0x000fea0003800200 */
.L_x_38:
        /* <DEDUP_REMOVED lines=14> */
.L_x_41:
[----:B------:R-:W-:Y:S05]  /*9190*/  BSYNC.RECONVERGENT B2 ;  /* 0x0000000000027941 */ /* 0x000fea0003800200 */
.L_x_40:
        /* <DEDUP_REMOVED lines=19> */
.L_x_43:
[----:B------:R-:W-:Y:S05]  /*92d0*/  BSYNC.RECONVERGENT B2 ;  /* 0x0000000000027941 */ /* 0x000fea0003800200 */
.L_x_42:
        /* <DEDUP_REMOVED lines=15> */
.L_x_45:
[----:B------:R-:W-:Y:S05]  /*93d0*/  BSYNC.RECONVERGENT B2 ;  /* 0x0000000000027941 */ /* 0x000fea0003800200 */
.L_x_44:
        /* <DEDUP_REMOVED lines=15> */
.L_x_47:
[----:B------:R-:W-:Y:S05]  /*94d0*/  BSYNC.RECONVERGENT B2 ;  /* 0x0000000000027941 */ /* 0x000fea0003800200 */
.L_x_46:
        /* <DEDUP_REMOVED lines=14> */
.L_x_49:
[----:B------:R-:W-:Y:S05]  /*95c0*/  BSYNC.RECONVERGENT B2 ;  /* 0x0000000000027941 */ /* 0x000fea0003800200 */
.L_x_48:
        /* <DEDUP_REMOVED lines=18> */
[----:B------:R-:W-:-:S07]  /*96f0*/  IMAD.MOV.U32 R14, RZ, RZ, R3 ;  /* 0x000000ffff0e7224 */ /* 0x000fce00078e0003 */
.L_x_51:
[----:B------:R-:W-:Y:S05]  /*9700*/  BSYNC.RECONVERGENT B2 ;  /* 0x0000000000027941 */ /* 0x000fea0003800200 */
.L_x_50:
        /* <DEDUP_REMOVED lines=15> */
.L_x_53:
[----:B------:R-:W-:Y:S05]  /*9800*/  BSYNC.RECONVERGENT B2 ;  /* 0x0000000000027941 */ /* 0x000fea0003800200 */
.L_x_52:
        /* <DEDUP_REMOVED lines=15> */
.L_x_55:
[----:B------:R-:W-:Y:S05]  /*9900*/  BSYNC.RECONVERGENT B2 ;  /* 0x0000000000027941 */ /* 0x000fea0003800200 */
.L_x_54:
        /* <DEDUP_REMOVED lines=14> */
.L_x_57:
[----:B------:R-:W-:Y:S05]  /*99f0*/  BSYNC.RECONVERGENT B2 ;  /* 0x0000000000027941 */ /* 0x000fea0003800200 */
.L_x_56:
        /* <DEDUP_REMOVED lines=19> */
.L_x_59:
[----:B------:R-:W-:Y:S05]  /*9b30*/  BSYNC.RECONVERGENT B2 ;  /* 0x0000000000027941 */ /* 0x000fea0003800200 */
.L_x_58:
        /* <DEDUP_REMOVED lines=15> */
.L_x_61:
[----:B------:R-:W-:Y:S05]  /*9c30*/  BSYNC.RECONVERGENT B2 ;  /* 0x0000000000027941 */ /* 0x000fea0003800200 */
.L_x_60:
        /* <DEDUP_REMOVED lines=15> */
.L_x_63:
[----:B------:R-:W-:Y:S05]  /*9d30*/  BSYNC.RECONVERGENT B2 ;  /* 0x0000000000027941 */ /* 0x000fea0003800200 */
.L_x_62:
        /* <DEDUP_REMOVED lines=14> */
.L_x_65:
[----:B------:R-:W-:Y:S05]  /*9e20*/  BSYNC.RECONVERGENT B2 ;  /* 0x0000000000027941 */ /* 0x000fea0003800200 */
.L_x_64:
        /* <DEDUP_REMOVED lines=19> */
.L_x_67:
[----:B------:R-:W-:Y:S05]  /*9f60*/  BSYNC.RECONVERGENT B2 ;  /* 0x0000000000027941 */ /* 0x000fea0003800200 */
.L_x_66:
        /* <DEDUP_REMOVED lines=15> */
.L_x_69:
[----:B------:R-:W-:Y:S05]  /*a060*/  BSYNC.RECONVERGENT B2 ;  /* 0x0000000000027941 */ /* 0x000fea0003800200 */
.L_x_68:
        /* <DEDUP_REMOVED lines=15> */
.L_x_71:
[----:B------:R-:W-:Y:S05]  /*a160*/  BSYNC.RECONVERGENT B2 ;  /* 0x0000000000027941 */ /* 0x000fea0003800200 */
.L_x_70:
        /* <DEDUP_REMOVED lines=14> */
.L_x_73:
[----:B------:R-:W-:Y:S05]  /*a250*/  BSYNC.RECONVERGENT B2 ;  /* 0x0000000000027941 */ /* 0x000fea0003800200 */
.L_x_72:
        /* <DEDUP_REMOVED lines=19> */
.L_x_75:
[----:B------:R-:W-:Y:S05]  /*a390*/  BSYNC.RECONVERGENT B2 ;  /* 0x0000000000027941 */ /* 0x000fea0003800200 */
.L_x_74:
        /* <DEDUP_REMOVED lines=15> */
.L_x_77:
[----:B------:R-:W-:Y:S05]  /*a490*/  BSYNC.RECONVERGENT B2 ;  /* 0x0000000000027941 */ /* 0x000fea0003800200 */
.L_x_76:
        /* <DEDUP_REMOVED lines=15> */
.L_x_79:
[----:B------:R-:W-:Y:S05]  /*a590*/  BSYNC.RECONVERGENT B2 ;  /* 0x0000000000027941 */ /* 0x000fea0003800200 */
.L_x_78:
        /* <DEDUP_REMOVED lines=14> */
.L_x_81:
[----:B------:R-:W-:Y:S05]  /*a680*/  BSYNC.RECONVERGENT B2 ;  /* 0x0000000000027941 */ /* 0x000fea0003800200 */
.L_x_80:
        /* <DEDUP_REMOVED lines=19> */
.L_x_83:
[----:B------:R-:W-:Y:S05]  /*a7c0*/  BSYNC.RECONVERGENT B2 ;  /* 0x0000000000027941 */ /* 0x000fea0003800200 */
.L_x_82:
        /* <DEDUP_REMOVED lines=15> */
.L_x_85:
[----:B------:R-:W-:Y:S05]  /*a8c0*/  BSYNC.RECONVERGENT B2 ;  /* 0x0000000000027941 */ /* 0x000fea0003800200 */
.L_x_84:
        /* <DEDUP_REMOVED lines=15> */
.L_x_87:
[----:B------:R-:W-:Y:S05]  /*a9c0*/  BSYNC.RECONVERGENT B2 ;  /* 0x0000000000027941 */ /* 0x000fea0003800200 */
.L_x_86:
        /* <DEDUP_REMOVED lines=14> */
.L_x_89:
[----:B------:R-:W-:Y:S05]  /*aab0*/  BSYNC.RECONVERGENT B2 ;  /* 0x0000000000027941 */ /* 0x000fea0003800200 */
.L_x_88:
        /* <DEDUP_REMOVED lines=19> */
.L_x_91:
[----:B------:R-:W-:Y:S05]  /*abf0*/  BSYNC.RECONVERGENT B2 ;  /* 0x0000000000027941 */ /* 0x000fea0003800200 */
.L_x_90:
        /* <DEDUP_REMOVED lines=15> */
.L_x_93:
[----:B------:R-:W-:Y:S05]  /*acf0*/  BSYNC.RECONVERGENT B2 ;  /* 0x0000000000027941 */ /* 0x000fea0003800200 */
.L_x_92:
        /* <DEDUP_REMOVED lines=15> */
.L_x_95:
[----:B------:R-:W-:Y:S05]  /*adf0*/  BSYNC.RECONVERGENT B2 ;  /* 0x0000000000027941 */ /* 0x000fea0003800200 */
.L_x_94:
        /* <DEDUP_REMOVED lines=14> */
.L_x_97:
[----:B------:R-:W-:Y:S05]  /*aee0*/  BSYNC.RECONVERGENT B2 ;  /* 0x0000000000027941 */ /* 0x000fea0003800200 */
.L_x_96:
        /* <DEDUP_REMOVED lines=19> */
.L_x_99:
[----:B------:R-:W-:Y:S05]  /*b020*/  BSYNC.RECONVERGENT B2 ;  /* 0x0000000000027941 */ /* 0x000fea0003800200 */
.L_x_98:
        /* <DEDUP_REMOVED lines=15> */
.L_x_101:
[----:B------:R-:W-:Y:S05]  /*b120*/  BSYNC.RECONVERGENT B2 ;  /* 0x0000000000027941 */ /* 0x000fea0003800200 */
.L_x_100:
        /* <DEDUP_REMOVED lines=15> */
.L_x_103:
[----:B------:R-:W-:Y:S05]  /*b220*/  BSYNC.RECONVERGENT B2 ;  /* 0x0000000000027941 */ /* 0x000fea0003800200 */
.L_x_102:
        /* <DEDUP_REMOVED lines=14> */
.L_x_105:
[----:B------:R-:W-:Y:S05]  /*b310*/  BSYNC.RECONVERGENT B2 ;  /* 0x0000000000027941 */ /* 0x000fea0003800200 */
.L_x_104:
        /* <DEDUP_REMOVED lines=19> */
.L_x_107:
[----:B------:R-:W-:Y:S05]  /*b450*/  BSYNC.RECONVERGENT B2 ;  /* 0x0000000000027941 */ /* 0x000fea0003800200 */
.L_x_106:
        /* <DEDUP_REMOVED lines=15> */
.L_x_109:
[----:B------:R-:W-:Y:S05]  /*b550*/  BSYNC.RECONVERGENT B2 ;  /* 0x0000000000027941 */ /* 0x000fea0003800200 */
.L_x_108:
        /* <DEDUP_REMOVED lines=15> */
.L_x_111:
[----:B------:R-:W-:Y:S05]  /*b650*/  BSYNC.RECONVERGENT B2 ;  /* 0x0000000000027941 */ /* 0x000fea0003800200 */
.L_x_110:
        /* <DEDUP_REMOVED lines=14> */
.L_x_113:
[----:B------:R-:W-:Y:S05]  /*b740*/  BSYNC.RECONVERGENT B2 ;  /* 0x0000000000027941 */ /* 0x000fea0003800200 */
.L_x_112:
[----:B------:R-:W2:Y:S04]  /*b750*/  LDL R13, [R1+0x48] ;  /* 0x00004800010d7983 */ /* 0x000ea80000100800 */
[----:B------:R-:W3:Y:S01]  /*b760*/  LDL R17, [R1+0x18] ;  /* 0x0000180001117983 */ /* 0x000ee20000100800 */
[----:B------:R-:W-:Y:S02]  /*b770*/  F2FP.BF16.F32.PACK_AB R15, R15, R14 ;  /* 0x0000000e0f0f723e */ /* 0x000fe400000010ff */
[----:B------:R-:W-:-:S03]  /*b780*/  F2FP.BF16.F32.PACK_AB R3, R3, R16 ;  /* 0x000000100303723e */ /* 0x000fc600000010ff */
[----:B------:R1:W-:Y:S04]  /*b790*/  STG.E desc[UR18][R4.64+0xd0], R15 ;  /* 0x0000d00f04007986 */ /* 0x0003e8000c101912 */
[----:B------:R1:W-:Y:S01]  /*b7a0*/  STG.E desc[UR18][R4.64+0x8d0], R3 ;  /* 0x0008d00304007986 */ /* 0x0003e2000c101912 */
[----:B------:R-:W-:Y:S01]  /*b7b0*/  BSSY.RECONVERGENT B2, `(.L_x_114) ;  /* 0x000000e000027945 */ /* 0x000fe20003800200 */
[----:B--2---:R-:W2:Y:S08]  /*b7c0*/  MUFU.RCP R0, R13 ;  /* 0x0000000d00007308 */ /* 0x004eb00000001000 */
[----:B---3--:R-:W3:Y:S01]  /*b7d0*/  FCHK P0, R17, R13 ;  /* 0x0000000d11007302 */ /* 0x008ee20000000000 */
        /* <DEDUP_REMOVED lines=11> */
.L_x_115:
[----:B------:R-:W-:Y:S05]  /*b890*/  BSYNC.RECONVERGENT B2 ;  /* 0x0000000000027941 */ /* 0x000fea0003800200 */
.L_x_114:
[----:B------:R-:W2:Y:S04]  /*b8a0*/  LDL R7, [R1+0x48] ;  /* 0x0000480001077983 */ /* 0x000ea80000100800 */
[----:B------:R-:W3:Y:S01]  /*b8b0*/  LDL R13, [R1+0x1c] ;  /* 0x00001c00010d7983 */ /* 0x000ee20000100800 */
[----:B------:R-:W-:Y:S01]  /*b8c0*/  BSSY.RECONVERGENT B2, `(.L_x_116) ;  /* 0x000000e000027945 */ /* 0x000fe20003800200 */
[----:B--2---:R-:W1:Y:S08]  /*b8d0*/  MUFU.RCP R0, R7 ;  /* 0x0000000700007308 */ /* 0x004e700000001000 */
[----:B---3--:R-:W2:Y:S01]  /*b8e0*/  FCHK P0, R13, R7 ;  /* 0x000000070d007302 */ /* 0x008ea20000000000 */
        /* <DEDUP_REMOVED lines=11> */
.L_x_117:
[----:B------:R-:W-:Y:S05]  /*b9a0*/  BSYNC.RECONVERGENT B2 ;  /* 0x0000000000027941 */ /* 0x000fea0003800200 */
.L_x_116:
        /* <DEDUP_REMOVED lines=16> */
.L_x_119:
[----:B------:R-:W-:Y:S05]  /*bab0*/  BSYNC.RECONVERGENT B2 ;  /* 0x0000000000027941 */ /* 0x000fea0003800200 */
.L_x_118:
        /* <DEDUP_REMOVED lines=15> */
.L_x_121:
[----:B------:R-:W-:Y:S05]  /*bbb0*/  BSYNC.RECONVERGENT B2 ;  /* 0x0000000000027941 */ /* 0x000fea0003800200 */
.L_x_120:
        /* <DEDUP_REMOVED lines=20> */
.L_x_123:
[----:B------:R-:W-:Y:S05]  /*bd00*/  BSYNC.RECONVERGENT B2 ;  /* 0x0000000000027941 */ /* 0x000fea0003800200 */
.L_x_122:
        /* <DEDUP_REMOVED lines=16> */
.L_x_125:
[----:B------:R-:W-:Y:S05]  /*be10*/  BSYNC.RECONVERGENT B2 ;  /* 0x0000000000027941 */ /* 0x000fea0003800200 */
.L_x_124:
        /* <DEDUP_REMOVED lines=16> */
.L_x_127:
[----:B------:R-:W-:Y:S05]  /*bf20*/  BSYNC.RECONVERGENT B2 ;  /* 0x0000000000027941 */ /* 0x000fea0003800200 */
.L_x_126:
        /* <DEDUP_REMOVED lines=15> */
.L_x_129:
[----:B------:R-:W-:Y:S05]  /*c020*/  BSYNC.RECONVERGENT B2 ;  /* 0x0000000000027941 */ /* 0x000fea0003800200 */
.L_x_128:
        /* <DEDUP_REMOVED lines=19> */
.L_x_131:
[----:B------:R-:W-:Y:S05]  /*c160*/  BSYNC.RECONVERGENT B2 ;  /* 0x0000000000027941 */ /* 0x000fea0003800200 */
.L_x_130:
        /* <DEDUP_REMOVED lines=15> */
.L_x_133:
[----:B------:R-:W-:Y:S05]  /*c260*/  BSYNC.RECONVERGENT B2 ;  /* 0x0000000000027941 */ /* 0x000fea0003800200 */
.L_x_132:
        /* <DEDUP_REMOVED lines=15> */
.L_x_135:
[----:B------:R-:W-:Y:S05]  /*c360*/  BSYNC.RECONVERGENT B2 ;  /* 0x0000000000027941 */ /* 0x000fea0003800200 */
.L_x_134:
        /* <DEDUP_REMOVED lines=14> */
.L_x_137:
[----:B------:R-:W-:Y:S05]  /*c450*/  BSYNC.RECONVERGENT B2 ;  /* 0x0000000000027941 */ /* 0x000fea0003800200 */
.L_x_136:
        /* <DEDUP_REMOVED lines=19> */
.L_x_139:
[----:B------:R-:W-:Y:S05]  /*c590*/  BSYNC.RECONVERGENT B2 ;  /* 0x0000000000027941 */ /* 0x000fea0003800200 */
.L_x_138:
        /* <DEDUP_REMOVED lines=15> */
.L_x_141:
[----:B------:R-:W-:Y:S05]  /*c690*/  BSYNC.RECONVERGENT B2 ;  /* 0x0000000000027941 */ /* 0x000fea0003800200 */
.L_x_140:
        /* <DEDUP_REMOVED lines=15> */
.L_x_143:
[----:B------:R-:W-:Y:S05]  /*c790*/  BSYNC.RECONVERGENT B2 ;  /* 0x0000000000027941 */ /* 0x000fea0003800200 */
.L_x_142:
        /* <DEDUP_REMOVED lines=14> */
.L_x_145:
[----:B------:R-:W-:Y:S05]  /*c880*/  BSYNC.RECONVERGENT B2 ;  /* 0x0000000000027941 */ /* 0x000fea0003800200 */
.L_x_144:
        /* <DEDUP_REMOVED lines=19> */
.L_x_147:
[----:B------:R-:W-:Y:S05]  /*c9c0*/  BSYNC.RECONVERGENT B2 ;  /* 0x0000000000027941 */ /* 0x000fea0003800200 */
.L_x_146:
        /* <DEDUP_REMOVED lines=15> */
.L_x_149:
[----:B------:R-:W-:Y:S05]  /*cac0*/  BSYNC.RECONVERGENT B2 ;  /* 0x0000000000027941 */ /* 0x000fea0003800200 */
.L_x_148:
        /* <DEDUP_REMOVED lines=15> */
.L_x_151:
[----:B------:R-:W-:Y:S05]  /*cbc0*/  BSYNC.RECONVERGENT B2 ;  /* 0x0000000000027941 */ /* 0x000fea0003800200 */
.L_x_150:
        /* <DEDUP_REMOVED lines=14> */
.L_x_153:
[----:B------:R-:W-:Y:S05]  /*ccb0*/  BSYNC.RECONVERGENT B2 ;  /* 0x0000000000027941 */ /* 0x000fea0003800200 */
.L_x_152:
        /* <DEDUP_REMOVED lines=19> */
.L_x_155:
[----:B------:R-:W-:Y:S05]  /*cdf0*/  BSYNC.RECONVERGENT B2 ;  /* 0x0000000000027941 */ /* 0x000fea0003800200 */
.L_x_154:
        /* <DEDUP_REMOVED lines=15> */
.L_x_157:
[----:B------:R-:W-:Y:S05]  /*cef0*/  BSYNC.RECONVERGENT B2 ;  /* 0x0000000000027941 */ /* 0x000fea0003800200 */
.L_x_156:
        /* <DEDUP_REMOVED lines=15> */
.L_x_159:
[----:B------:R-:W-:Y:S05]  /*cff0*/  BSYNC.RECONVERGENT B2 ;  /* 0x0000000000027941 */ /* 0x000fea0003800200 */
.L_x_158:
        /* <DEDUP_REMOVED lines=14> */
.L_x_161:
[----:B------:R-:W-:Y:S05]  /*d0e0*/  BSYNC.RECONVERGENT B2 ;  /* 0x0000000000027941 */ /* 0x000fea0003800200 */
.L_x_160:
        /* <DEDUP_REMOVED lines=19> */
.L_x_163:
[----:B------:R-:W-:Y:S05]  /*d220*/  BSYNC.RECONVERGENT B2 ;  /* 0x0000000000027941 */ /* 0x000fea0003800200 */
.L_x_162:
        /* <DEDUP_REMOVED lines=15> */
.L_x_165:
[----:B------:R-:W-:Y:S05]  /*d320*/  BSYNC.RECONVERGENT B2 ;  /* 0x0000000000027941 */ /* 0x000fea0003800200 */
.L_x_164:
        /* <DEDUP_REMOVED lines=15> */
.L_x_167:
[----:B------:R-:W-:Y:S05]  /*d420*/  BSYNC.RECONVERGENT B2 ;  /* 0x0000000000027941 */ /* 0x000fea0003800200 */
.L_x_166:
        /* <DEDUP_REMOVED lines=14> */
.L_x_169:
[----:B------:R-:W-:Y:S05]  /*d510*/  BSYNC.RECONVERGENT B2 ;  /* 0x0000000000027941 */ /* 0x000fea0003800200 */
.L_x_168:
        /* <DEDUP_REMOVED lines=19> */
.L_x_171:
[----:B------:R-:W-:Y:S05]  /*d650*/  BSYNC.RECONVERGENT B2 ;  /* 0x0000000000027941 */ /* 0x000fea0003800200 */
.L_x_170:
        /* <DEDUP_REMOVED lines=15> */
.L_x_173:
[----:B------:R-:W-:Y:S05]  /*d750*/  BSYNC.RECONVERGENT B2 ;  /* 0x0000000000027941 */ /* 0x000fea0003800200 */
.L_x_172:
        /* <DEDUP_REMOVED lines=15> */
.L_x_175:
[----:B------:R-:W-:Y:S05]  /*d850*/  BSYNC.RECONVERGENT B2 ;  /* 0x0000000000027941 */ /* 0x000fea0003800200 */
.L_x_174:
        /* <DEDUP_REMOVED lines=14> */
.L_x_177:
[----:B------:R-:W-:Y:S05]  /*d940*/  BSYNC.RECONVERGENT B2 ;  /* 0x0000000000027941 */ /* 0x000fea0003800200 */
.L_x_176:
        /* <DEDUP_REMOVED lines=19> */
.L_x_179:
[----:B------:R-:W-:Y:S05]  /*da80*/  BSYNC.RECONVERGENT B2 ;  /* 0x0000000000027941 */ /* 0x000fea0003800200 */
.L_x_178:
        /* <DEDUP_REMOVED lines=15> */
.L_x_181:
[----:B------:R-:W-:Y:S05]  /*db80*/  BSYNC.RECONVERGENT B2 ;  /* 0x0000000000027941 */ /* 0x000fea0003800200 */
.L_x_180:
        /* <DEDUP_REMOVED lines=15> */
.L_x_183:
[----:B------:R-:W-:Y:S05]  /*dc80*/  BSYNC.RECONVERGENT B2 ;  /* 0x0000000000027941 */ /* 0x000fea0003800200 */
.L_x_182:
        /* <DEDUP_REMOVED lines=14> */
.L_x_185:
[----:B------:R-:W-:Y:S05]  /*dd70*/  BSYNC.RECONVERGENT B2 ;  /* 0x0000000000027941 */ /* 0x000fea0003800200 */
.L_x_184:
        /* <DEDUP_REMOVED lines=19> */
.L_x_187:
[----:B------:R-:W-:Y:S05]  /*deb0*/  BSYNC.RECONVERGENT B2 ;  /* 0x0000000000027941 */ /* 0x000fea0003800200 */
.L_x_186:
        /* <DEDUP_REMOVED lines=15> */
.L_x_189:
[----:B------:R-:W-:Y:S05]  /*dfb0*/  BSYNC.RECONVERGENT B2 ;  /* 0x0000000000027941 */ /* 0x000fea0003800200 */
.L_x_188:
        /* <DEDUP_REMOVED lines=15> */
.L_x_191:
[----:B------:R-:W-:Y:S05]  /*e0b0*/  BSYNC.RECONVERGENT B2 ;  /* 0x0000000000027941 */ /* 0x000fea0003800200 */
.L_x_190:
        /* <DEDUP_REMOVED lines=14> */
.L_x_193:
[----:B------:R-:W-:Y:S05]  /*e1a0*/  BSYNC.RECONVERGENT B2 ;  /* 0x0000000000027941 */ /* 0x000fea0003800200 */
.L_x_192:
        /* <DEDUP_REMOVED lines=19> */
.L_x_195:
[----:B------:R-:W-:Y:S05]  /*e2e0*/  BSYNC.RECONVERGENT B2 ;  /* 0x0000000000027941 */ /* 0x000fea0003800200 */
.L_x_194:
        /* <DEDUP_REMOVED lines=15> */
.L_x_197:
[----:B------:R-:W-:Y:S05]  /*e3e0*/  BSYNC.RECONVERGENT B2 ;  /* 0x0000000000027941 */ /* 0x000fea0003800200 */
.L_x_196:
        /* <DEDUP_REMOVED lines=15> */
.L_x_199:
[----:B------:R-:W-:Y:S05]  /*e4e0*/  BSYNC.RECONVERGENT B2 ;  /* 0x0000000000027941 */ /* 0x000fea0003800200 */
.L_x_198:
        /* <DEDUP_REMOVED lines=15> */
.L_x_201:
[----:B------:R-:W-:Y:S05]  /*e5e0*/  BSYNC.RECONVERGENT B2 ;  /* 0x0000000000027941 */ /* 0x000fea0003800200 */
.L_x_200:
        /* <DEDUP_REMOVED lines=19> */
.L_x_203:
[----:B------:R-:W-:Y:S05]  /*e720*/  BSYNC.RECONVERGENT B2 ;  /* 0x0000000000027941 */ /* 0x000fea0003800200 */
.L_x_202:
        /* <DEDUP_REMOVED lines=15> */
.L_x_205:
[----:B------:R-:W-:Y:S05]  /*e820*/  BSYNC.RECONVERGENT B2 ;  /* 0x0000000000027941 */ /* 0x000fea0003800200 */
.L_x_204:
        /* <DEDUP_REMOVED lines=15> */
.L_x_207:
[----:B------:R-:W-:Y:S05]  /*e920*/  BSYNC.RECONVERGENT B2 ;  /* 0x0000000000027941 */ /* 0x000fea0003800200 */
.L_x_206:
        /* <DEDUP_REMOVED lines=14> */
.L_x_209:
[----:B------:R-:W-:Y:S05]  /*ea10*/  BSYNC.RECONVERGENT B2 ;  /* 0x0000000000027941 */ /* 0x000fea0003800200 */
.L_x_208:
        /* <DEDUP_REMOVED lines=19> */
.L_x_211:
[----:B------:R-:W-:Y:S05]  /*eb50*/  BSYNC.RECONVERGENT B2 ;  /* 0x0000000000027941 */ /* 0x000fea0003800200 */
.L_x_210:
        /* <DEDUP_REMOVED lines=15> */
.L_x_213:
[----:B------:R-:W-:Y:S05]  /*ec50*/  BSYNC.RECONVERGENT B2 ;  /* 0x0000000000027941 */ /* 0x000fea0003800200 */
.L_x_212:
        /* <DEDUP_REMOVED lines=15> */
.L_x_215:
[----:B------:R-:W-:Y:S05]  /*ed50*/  BSYNC.RECONVERGENT B2 ;  /* 0x0000000000027941 */ /* 0x000fea0003800200 */
.L_x_214:
        /* <DEDUP_REMOVED lines=15> */
.L_x_217:
[----:B------:R-:W-:Y:S05]  /*ee50*/  BSYNC.RECONVERGENT B2 ;  /* 0x0000000000027941 */ /* 0x000fea0003800200 */
.L_x_216:
        /* <DEDUP_REMOVED lines=19> */
.L_x_219:
[----:B------:R-:W-:Y:S05]  /*ef90*/  BSYNC.RECONVERGENT B2 ;  /* 0x0000000000027941 */ /* 0x000fea0003800200 */
.L_x_218:
        /* <DEDUP_REMOVED lines=15> */
.L_x_221:
[----:B------:R-:W-:Y:S05]  /*f090*/  BSYNC.RECONVERGENT B2 ;  /* 0x0000000000027941 */ /* 0x000fea0003800200 */
.L_x_220:
        /* <DEDUP_REMOVED lines=15> */
.L_x_223:
[----:B------:R-:W-:Y:S05]  /*f190*/  BSYNC.RECONVERGENT B2 ;  /* 0x0000000000027941 */ /* 0x000fea0003800200 */
.L_x_222:
        /* <DEDUP_REMOVED lines=14> */
.L_x_225:
[----:B------:R-:W-:Y:S05]  /*f280*/  BSYNC.RECONVERGENT B2 ;  /* 0x0000000000027941 */ /* 0x000fea0003800200 */
.L_x_224:
        /* <DEDUP_REMOVED lines=19> */
.L_x_227:
[----:B------:R-:W-:Y:S05]  /*f3c0*/  BSYNC.RECONVERGENT B2 ;  /* 0x0000000000027941 */ /* 0x000fea0003800200 */
.L_x_226:
        /* <DEDUP_REMOVED lines=15> */
.L_x_229:
[----:B------:R-:W-:Y:S05]  /*f4c0*/  BSYNC.RECONVERGENT B2 ;  /* 0x0000000000027941 */ /* 0x000fea0003800200 */
.L_x_228:
        /* <DEDUP_REMOVED lines=15> */
.L_x_231:
[----:B------:R-:W-:Y:S05]  /*f5c0*/  BSYNC.RECONVERGENT B2 ;  /* 0x0000000000027941 */ /* 0x000fea0003800200 */
.L_x_230:
        /* <DEDUP_REMOVED lines=15> */
.L_x_233:
[----:B------:R-:W-:Y:S05]  /*f6c0*/  BSYNC.RECONVERGENT B2 ;  /* 0x0000000000027941 */ /* 0x000fea0003800200 */
.L_x_232:
        /* <DEDUP_REMOVED lines=19> */
.L_x_235:
[----:B------:R-:W-:Y:S05]  /*f800*/  BSYNC.RECONVERGENT B2 ;  /* 0x0000000000027941 */ /* 0x000fea0003800200 */
.L_x_234:
        /* <DEDUP_REMOVED lines=15> */
.L_x_237:
[----:B------:R-:W-:Y:S05]  /*f900*/  BSYNC.RECONVERGENT B2 ;  /* 0x0000000000027941 */ /* 0x000fea0003800200 */
.L_x_236:
        /* <DEDUP_REMOVED lines=15> */
.L_x_239:
[----:B------:R-:W-:Y:S05]  /*fa00*/  BSYNC.RECONVERGENT B2 ;  /* 0x0000000000027941 */ /* 0x000fea0003800200 */
.L_x_238:
        /* <DEDUP_REMOVED lines=14> */
.L_x_241:
[----:B------:R-:W-:Y:S05]  /*faf0*/  BSYNC.RECONVERGENT B2 ;  /* 0x0000000000027941 */ /* 0x000fea0003800200 */
.L_x_240:
        /* <DEDUP_REMOVED lines=20> */
.L_x_243:
[----:B------:R-:W-:Y:S05]  /*fc40*/  BSYNC.RECONVERGENT B2 ;  /* 0x0000000000027941 */ /* 0x000fea0003800200 */
.L_x_242:
        /* <DEDUP_REMOVED lines=16> */
.L_x_245:
[----:B------:R-:W-:Y:S05]  /*fd50*/  BSYNC.RECONVERGENT B2 ;  /* 0x0000000000027941 */ /* 0x000fea0003800200 */
.L_x_244:
        /* <DEDUP_REMOVED lines=16> */
.L_x_247:
[----:B------:R-:W-:Y:S05]  /*fe60*/  BSYNC.RECONVERGENT B2 ;  /* 0x0000000000027941 */ /* 0x000fea0003800200 */
.L_x_246:
        /* <DEDUP_REMOVED lines=15> */
.L_x_249:
[----:B------:R-:W-:Y:S05]  /*ff60*/  BSYNC.RECONVERGENT B2 ;  /* 0x0000000000027941 */ /* 0x000fea0003800200 */
.L_x_248:
        /* <DEDUP_REMOVED lines=20> */
.L_x_251:
[----:B------:R-:W-:Y:S05]  /*100b0*/  BSYNC.RECONVERGENT B2 ;  /* 0x0000000000027941 */ /* 0x000fea0003800200 */
.L_x_250:
        /* <DEDUP_REMOVED lines=16> */
.L_x_253:
[----:B------:R-:W-:Y:S05]  /*101c0*/  BSYNC.RECONVERGENT B2 ;  /* 0x0000000000027941 */ /* 0x000fea0003800200 */
.L_x_252:
        /* <DEDUP_REMOVED lines=16> */
.L_x_255:
[----:B------:R-:W-:Y:S05]  /*102d0*/  BSYNC.RECONVERGENT B2 ;  /* 0x0000000000027941 */ /* 0x000fea0003800200 */
.L_x_254:
        /* <DEDUP_REMOVED lines=15> */
.L_x_257:
[----:B------:R-:W-:Y:S05]  /*103d0*/  BSYNC.RECONVERGENT B2 ;  /* 0x0000000000027941 */ /* 0x000fea0003800200 */
.L_x_256:
[----:B------:R-:W1:Y:S01]  /*103e0*/  LDCU UR5, c[0x0][0x3a4] ;  /* 0x00007480ff0577ac */ /* 0x000e620008000800 */
[----:B------:R-:W-:Y:S02]  /*103f0*/  F2FP.BF16.F32.PACK_AB R9, R9, R8 ;  /* 0x000000080909723e */ /* 0x000fe400000010ff */
[----:B------:R-:W-:Y:S01]  /*10400*/  F2FP.BF16.F32.PACK_AB R3, R3, R10 ;  /* 0x0000000a0303723e */ /* 0x000fe200000010ff */
[----:B------:R-:W-:Y:S02]  /*10410*/  UIADD3 UR6, UP0, UPT, UR6, 0x8000, URZ ;  /* 0x0000800006067890 */ /* 0x000fe4000ff1e0ff */
[----:B------:R2:W-:Y:S01]  /*10420*/  STG.E desc[UR18][R4.64+0x10f0], R9 ;  /* 0x0010f00904007986 */ /* 0x0005e2000c101912 */
[----:B------:R-:W-:Y:S02]  /*10430*/  UIADD3 UR4, UPT, UPT, UR4, 0x80, URZ ;  /* 0x0000008004047890 */ /* 0x000fe4000fffe0ff */
[----:B------:R-:W-:Y:S01]  /*10440*/  UIADD3.X UR7, UPT, UPT, URZ, UR7, URZ, UP0, !UPT ;  /* 0x00000007ff077290 */ /* 0x000fe200087fe4ff */
[----:B------:R2:W-:Y:S01]  /*10450*/  STG.E desc[UR18][R4.64+0x18f0], R3 ;  /* 0x0018f00304007986 */ /* 0x0005e2000c101912 */
[----:B------:R-:W-:-:S04]  /*10460*/  UIADD3 UR14, UP1, UPT, UR14, 0x8000, URZ ;  /* 0x000080000e0e7890 */ /* 0x000fc8000ff3e0ff */
[----:B------:R-:W-:Y:S02]  /*10470*/  UIADD3.X UR15, UPT, UPT, URZ, UR15, URZ, UP1, !UPT ;  /* 0x0000000fff0f7290 */ /* 0x000fe40008ffe4ff */
[----:B-1----:R-:W-:Y:S01]  /*10480*/  UISETP.GE.AND UP0, UPT, UR4, UR5, UPT ;  /* 0x000000050400728c */ /* 0x002fe2000bf06270 */
[----:B------:R-:W-:Y:S08]  /*10490*/  BAR.SYNC.DEFER_BLOCKING 0x0 ;  /* 0x0000000000007b1d */ /* 0x000ff00000010000 */
[----:B--2---:R-:W-:Y:S05]  /*104a0*/  BRA.U !UP0, `(.L_x_258) ;  /* 0xfffffefd084c7547 */ /* 0x004fea000b83ffff */
[----:B------:R-:W-:Y:S05]  /*104b0*/  EXIT ;  /* 0x000000000000794d */ /* 0x000fea0003800000 */
        .weak           $__internal_0_$__cuda_sm3x_div_rn_noftz_f32_slowpath
        .type           $__internal_0_$__cuda_sm3x_div_rn_noftz_f32_slowpath,@function
        .size           $__internal_0_$__cuda_sm3x_div_rn_noftz_f32_slowpath,(.L_x_271 - $__internal_0_$__cuda_sm3x_div_rn_noftz_f32_slowpath)
$__internal_0_$__cuda_sm3x_div_rn_noftz_f32_slowpath:
[----:B------:R-:W-:Y:S01]  /*104c0*/  SHF.R.U32.HI R13, RZ, 0x17, R3 ;  /* 0x00000017ff0d7819 */ /* 0x000fe20000011603 */
[----:B------:R-:W-:Y:S01]  /*104d0*/  BSSY.RECONVERGENT B0, `(.L_x_259) ;  /* 0x0000062000007945 */ /* 0x000fe20003800200 */
[----:B------:R-:W-:Y:S02]  /*104e0*/  SHF.R.U32.HI R0, RZ, 0x17, R216 ;  /* 0x00000017ff007819 */ /* 0x000fe400000116d8 */
[----:B------:R-:W-:Y:S02]  /*104f0*/  LOP3.LUT R13, R13, 0xff, RZ, 0xc0, !PT ;  /* 0x000000ff0d0d7812 */ /* 0x000fe400078ec0ff */
[----:B------:R-:W-:Y:S02]  /*10500*/  LOP3.LUT R17, R0, 0xff, RZ, 0xc0, !PT ;  /* 0x000000ff00117812 */ /* 0x000fe400078ec0ff */
[----:B------:R-:W-:-:S03]  /*10510*/  IADD3 R18, PT, PT, R13, -0x1, RZ ;  /* 0xffffffff0d127810 */ /* 0x000fc60007ffe0ff */
[----:B------:R-:W-:Y:S01]  /*10520*/  VIADD R0, R17, 0xffffffff ;  /* 0xffffffff11007836 */ /* 0x000fe20000000000 */
[----:B------:R-:W-:-:S04]  /*10530*/  ISETP.GT.U32.AND P0, PT, R18, 0xfd, PT ;  /* 0x000000fd1200780c */ /* 0x000fc80003f04070 */
[----:B------:R-:W-:-:S13]  /*10540*/  ISETP.GT.U32.OR P0, PT, R0, 0xfd, P0 ;  /* 0x000000fd0000780c */ /* 0x000fda0000704470 */
[----:B------:R-:W-:Y:S01]  /*10550*/  @!P0 MOV R7, RZ ;  /* 0x000000ff00078202 */ /* 0x000fe20000000f00 */
[----:B------:R-:W-:Y:S06]  /*10560*/  @!P0 BRA `(.L_x_260) ;  /* 0x00000000005c8947 */ /* 0x000fec0003800000 */
[----:B------:R-:W-:Y:S02]  /*10570*/  FSETP.GTU.FTZ.AND P0, PT, |R216|, +INF , PT ;  /* 0x7f800000d800780b */ /* 0x000fe40003f1c200 */
[----:B------:R-:W-:-:S04]  /*10580*/  FSETP.GTU.FTZ.AND P1, PT, |R3|, +INF , PT ;  /* 0x7f8000000300780b */ /* 0x000fc80003f3c200 */
[----:B------:R-:W-:-:S13]  /*10590*/  PLOP3.LUT P0, PT, P0, P1, PT, 0xf8, 0x8f ;  /* 0x00000000008f781c */ /* 0x000fda0000703f70 */
[----:B------:R-:W-:Y:S05]  /*105a0*/  @P0 BRA `(.L_x_261) ;  /* 0x00000004004c0947 */ /* 0x000fea0003800000 */
[----:B------:R-:W-:-:S13]  /*105b0*/  LOP3.LUT P0, RZ, R3, 0x7fffffff, R216, 0xc8, !PT ;  /* 0x7fffffff03ff7812 */ /* 0x000fda000780c8d8 */
[----:B------:R-:W-:Y:S05]  /*105c0*/  @!P0 BRA `(.L_x_262) ;  /* 0x00000004003c8947 */ /* 0x000fea0003800000 */
[C---:B------:R-:W-:Y:S02]  /*105d0*/  FSETP.NEU.FTZ.AND P0, PT, |R216|.reuse, +INF , PT ;  /* 0x7f800000d800780b */ /* 0x040fe40003f1d200 */
[----:B------:R-:W-:Y:S02]  /*105e0*/  FSETP.NEU.FTZ.AND P2, PT, |R3|, +INF , PT ;  /* 0x7f8000000300780b */ /* 0x000fe40003f5d200 */
[----:B------:R-:W-:-:S11]  /*105f0*/  FSETP.NEU.FTZ.AND P1, PT, |R216|, +INF , PT ;  /* 0x7f800000d800780b */ /* 0x000fd60003f3d200 */
[----:B------:R-:W-:Y:S05]  /*10600*/  @!P2 BRA !P0, `(.L_x_262) ;  /* 0x00000004002ca947 */ /* 0x000fea0004000000 */
[----:B------:R-:W-:-:S04]  /*10610*/  LOP3.LUT P0, RZ, R216, 0x7fffffff, RZ, 0xc0, !PT ;  /* 0x7fffffffd8ff7812 */ /* 0x000fc8000780c0ff */
[----:B------:R-:W-:-:S13]  /*10620*/  PLOP3.LUT P0, PT, P2, P0, PT, 0x2f, 0xf2 ;  /* 0x0000000000f2781c */ /* 0x000fda0001700577 */
[----:B------:R-:W-:Y:S05]  /*10630*/  @P0 BRA `(.L_x_263) ;  /* 0x0000000400180947 */ /* 0x000fea0003800000 */
[----:B------:R-:W-:-:S04]  /*10640*/  LOP3.LUT P0, RZ, R3, 0x7fffffff, RZ, 0xc0, !PT ;  /* 0x7fffffff03ff7812 */ /* 0x000fc8000780c0ff */
[----:B------:R-:W-:-:S13]  /*10650*/  PLOP3.LUT P0, PT, P1, P0, PT, 0x2f, 0xf2 ;  /* 0x0000000000f2781c */ /* 0x000fda0000f00577 */
[----:B------:R-:W-:Y:S05]  /*10660*/  @P0 BRA `(.L_x_264) ;  /* 0x0000000400000947 */ /* 0x000fea0003800000 */
[----:B------:R-:W-:Y:S02]  /*10670*/  ISETP.GE.AND P0, PT, R0, RZ, PT ;  /* 0x000000ff0000720c */ /* 0x000fe40003f06270 */
[----:B------:R-:W-:-:S11]  /*10680*/  ISETP.GE.AND P1, PT, R18, RZ, PT ;  /* 0x000000ff1200720c */ /* 0x000fd60003f26270 */
[----:B------:R-:W-:Y:S01]  /*10690*/  @P0 MOV R7, RZ ;  /* 0x000000ff00070202 */ /* 0x000fe20000000f00 */
[----:B------:R-:W-:Y:S01]  /*106a0*/  @!P0 FFMA R216, R216, 1.84467440737095516160e+19, RZ ;  /* 0x5f800000d8d88823 */ /* 0x000fe200000000ff */
[----:B------:R-:W-:Y:S01]  /*106b0*/  @!P0 MOV R7, 0xffffffc0 ;  /* 0xffffffc000078802 */ /* 0x000fe20000000f00 */
[----:B------:R-:W-:-:S03]  /*106c0*/  @!P1 FFMA R3, R3, 1.84467440737095516160e+19, RZ ;  /* 0x5f80000003039823 */ /* 0x000fc600000000ff */
[----:B------:R-:W-:-:S07]  /*106d0*/  @!P1 IADD3 R7, PT, PT, R7, 0x40, RZ ;  /* 0x0000004007079810 */ /* 0x000fce0007ffe0ff */
.L_x_260:
[----:B------:R-:W-:Y:S01]  /*106e0*/  LEA R0, R13, 0xc0800000, 0x17 ;  /* 0xc08000000d007811 */ /* 0x000fe200078eb8ff */
[----:B------:R-:W-:Y:S01]  /*106f0*/  BSSY.RECONVERGENT B1, `(.L_x_265) ;  /* 0x0000036000017945 */ /* 0x000fe20003800200 */
[----:B------:R-:W-:Y:S02]  /*10700*/  IADD3 R17, PT, PT, R17, -0x7f, RZ ;  /* 0xffffff8111117810 */ /* 0x000fe40007ffe0ff */
[----:B------:R-:W-:-:S03]  /*10710*/  IADD3 R18, PT, PT, -R0, R3, RZ ;  /* 0x0000000300127210 */ /* 0x000fc60007ffe1ff */
[C---:B------:R-:W-:Y:S01]  /*10720*/  IMAD R0, R17.reuse, -0x800000, R216 ;  /* 0xff80000011007824 */ /* 0x040fe200078e02d8 */
[----:B------:R1:W2:Y:S01]  /*10730*/  MUFU.RCP R3, R18 ;  /* 0x0000001200037308 */ /* 0x0002a20000001000 */
[----:B------:R-:W-:Y:S01]  /*10740*/  FADD.FTZ R19, -R18, -RZ ;  /* 0x800000ff12137221 */ /* 0x000fe20000010100 */
[----:B-1----:R-:W-:-:S04]  /*10750*/  IADD3 R18, PT, PT, R17, 0x7f, -R13 ;  /* 0x0000007f11127810 */ /* 0x002fc80007ffe80d */
[----:B------:R-:W-:Y:S01]  /*10760*/  IADD3 R18, PT, PT, R18, R7, RZ ;  /* 0x0000000712127210 */ /* 0x000fe20007ffe0ff */
[----:B--2---:R-:W-:-:S04]  /*10770*/  FFMA R48, R3, R19, 1 ;  /* 0x3f80000003307423 */ /* 0x004fc80000000013 */
[----:B------:R-:W-:-:S04]  /*10780*/  FFMA R3, R3, R48, R3 ;  /* 0x0000003003037223 */ /* 0x000fc80000000003 */
[----:B------:R-:W-:-:S04]  /*10790*/  FFMA R48, R0, R3, RZ ;  /* 0x0000000300307223 */ /* 0x000fc800000000ff */
[----:B------:R-:W-:-:S04]  /*107a0*/  FFMA R49, R19, R48, R0 ;  /* 0x0000003013317223 */ /* 0x000fc80000000000 */
[----:B------:R-:W-:-:S04]  /*107b0*/  FFMA R48, R3, R49, R48 ;  /* 0x0000003103307223 */ /* 0x000fc80000000030 */
[----:B------:R-:W-:-:S04]  /*107c0*/  FFMA R19, R19, R48, R0 ;  /* 0x0000003013137223 */ /* 0x000fc80000000000 */
[----:B------:R-:W-:-:S05]  /*107d0*/  FFMA R0, R3, R19, R48 ;  /* 0x0000001303007223 */ /* 0x000fca0000000030 */
[----:B------:R-:W-:-:S04]  /*107e0*/  SHF.R.U32.HI R13, RZ, 0x17, R0 ;  /* 0x00000017ff0d7819 */ /* 0x000fc80000011600 */
[----:B------:R-:W-:-:S05]  /*107f0*/  LOP3.LUT R13, R13, 0xff, RZ, 0xc0, !PT ;  /* 0x000000ff0d0d7812 */ /* 0x000fca00078ec0ff */
[----:B------:R-:W-:-:S05]  /*10800*/  IMAD.IADD R17, R13, 0x1, R18 ;  /* 0x000000010d117824 */ /* 0x000fca00078e0212 */
[----:B------:R-:W-:-:S04]  /*10810*/  IADD3 R7, PT, PT, R17, -0x1, RZ ;  /* 0xffffffff11077810 */ /* 0x000fc80007ffe0ff */
[----:B------:R-:W-:-:S13]  /*10820*/  ISETP.GE.U32.AND P0, PT, R7, 0xfe, PT ;  /* 0x000000fe0700780c */ /* 0x000fda0003f06070 */
[----:B------:R-:W-:Y:S05]  /*10830*/  @!P0 BRA `(.L_x_266) ;  /* 0x0000000000808947 */ /* 0x000fea0003800000 */
[----:B------:R-:W-:-:S13]  /*10840*/  ISETP.GT.AND P0, PT, R17, 0xfe, PT ;  /* 0x000000fe1100780c */ /* 0x000fda0003f04270 */
[----:B------:R-:W-:Y:S05]  /*10850*/  @P0 BRA `(.L_x_267) ;  /* 0x00000000006c0947 */ /* 0x000fea0003800000 */
[----:B------:R-:W-:-:S13]  /*10860*/  ISETP.GE.AND P0, PT, R17, 0x1, PT ;  /* 0x000000011100780c */ /* 0x000fda0003f06270 */
[----:B------:R-:W-:Y:S05]  /*10870*/  @P0 BRA `(.L_x_268) ;  /* 0x0000000000740947 */ /* 0x000fea0003800000 */
[----:B------:R-:W-:Y:S02]  /*10880*/  ISETP.GE.AND P0, PT, R17, -0x18, PT ;  /* 0xffffffe81100780c */ /* 0x000fe40003f06270 */
[----:B------:R-:W-:-:S11]  /*10890*/  LOP3.LUT R0, R0, 0x80000000, RZ, 0xc0, !PT ;  /* 0x8000000000007812 */ /* 0x000fd600078ec0ff */
[----:B------:R-:W-:Y:S05]  /*108a0*/  @!P0 BRA `(.L_x_268) ;  /* 0x0000000000688947 */ /* 0x000fea0003800000 */
[CCC-:B------:R-:W-:Y:S01]  /*108b0*/  FFMA.RZ R7, R3.reuse, R19.reuse, R48.reuse ;  /* 0x0000001303077223 */ /* 0x1c0fe2000000c030 */
[-CC-:B------:R-:W-:Y:S01]  /*108c0*/  FFMA.RM R18, R3, R19.reuse, R48.reuse ;  /* 0x0000001303127223 */ /* 0x180fe20000004030 */
[C---:B------:R-:W-:Y:S02]  /*108d0*/  ISETP.NE.AND P2, PT, R17.reuse, RZ, PT ;  /* 0x000000ff1100720c */ /* 0x040fe40003f45270 */
[----:B------:R-:W-:Y:S02]  /*108e0*/  ISETP.NE.AND P1, PT, R17, RZ, PT ;  /* 0x000000ff1100720c */ /* 0x000fe40003f25270 */
[----:B------:R-:W-:Y:S01]  /*108f0*/  LOP3.LUT R13, R7, 0x7fffff, RZ, 0xc0, !PT ;  /* 0x007fffff070d7812 */ /* 0x000fe200078ec0ff */
[----:B------:R-:W-:Y:S01]  /*10900*/  FFMA.RP R7, R3, R19, R48 ;  /* 0x0000001303077223 */ /* 0x000fe20000008030 */
[----:B------:R-:W-:Y:S02]  /*10910*/  IADD3 R48, PT, PT, R17, 0x20, RZ ;  /* 0x0000002011307810 */ /* 0x000fe40007ffe0ff */
[----:B------:R-:W-:-:S02]  /*10920*/  LOP3.LUT R13, R13, 0x800000, RZ, 0xfc, !PT ;  /* 0x008000000d0d7812 */ /* 0x000fc400078efcff */
[----:B------:R-:W-:Y:S02]  /*10930*/  IADD3 R3, PT, PT, -R17, RZ, RZ ;  /* 0x000000ff11037210 */ /* 0x000fe40007ffe1ff */
[----:B------:R-:W-:Y:S02]  /*10940*/  SHF.L.U32 R48, R13, R48, RZ ;  /* 0x000000300d307219 */ /* 0x000fe400000006ff */
[----:B------:R-:W-:Y:S02]  /*10950*/  FSETP.NEU.FTZ.AND P0, PT, R7, R18, PT ;  /* 0x000000120700720b */ /* 0x000fe40003f1d000 */
[----:B------:R-:W-:Y:S02]  /*10960*/  SEL R18, R3, RZ, P2 ;  /* 0x000000ff03127207 */ /* 0x000fe40001000000 */
[----:B------:R-:W-:Y:S02]  /*10970*/  ISETP.NE.AND P1, PT, R48, RZ, P1 ;  /* 0x000000ff3000720c */ /* 0x000fe40000f25270 */
[----:B------:R-:W-:-:S02]  /*10980*/  SHF.R.U32.HI R18, RZ, R18, R13 ;  /* 0x00000012ff127219 */ /* 0x000fc4000001160d */
[----:B------:R-:W-:Y:S02]  /*10990*/  PLOP3.LUT P0, PT, P0, P1, PT, 0xf8, 0x8f ;  /* 0x00000000008f781c */ /* 0x000fe40000703f70 */
[----:B------:R-:W-:Y:S02]  /*109a0*/  SHF.R.U32.HI R48, RZ, 0x1, R18 ;  /* 0x00000001ff307819 */ /* 0x000fe40000011612 */
[----:B------:R-:W-:-:S04]  /*109b0*/  SEL R3, RZ, 0x1, !P0 ;  /* 0x00000001ff037807 */ /* 0x000fc80004000000 */
[----:B------:R-:W-:-:S04]  /*109c0*/  LOP3.LUT R3, R3, 0x1, R48, 0xf8, !PT ;  /* 0x0000000103037812 */ /* 0x000fc800078ef830 */
[----:B------:R-:W-:-:S04]  /*109d0*/  LOP3.LUT R3, R3, R18, RZ, 0xc0, !PT ;  /* 0x0000001203037212 */ /* 0x000fc800078ec0ff */
[----:B------:R-:W-:-:S04]  /*109e0*/  IADD3 R3, PT, PT, R48, R3, RZ ;  /* 0x0000000330037210 */ /* 0x000fc80007ffe0ff */
[----:B------:R-:W-:Y:S01]  /*109f0*/  LOP3.LUT R0, R3, R0, RZ, 0xfc, !PT ;  /* 0x0000000003007212 */ /* 0x000fe200078efcff */
[----:B------:R-:W-:Y:S06]  /*10a00*/  BRA `(.L_x_268) ;  /* 0x0000000000107947 */ /* 0x000fec0003800000 */
.L_x_267:
[----:B------:R-:W-:-:S04]  /*10a10*/  LOP3.LUT R0, R0, 0x80000000, RZ, 0xc0, !PT ;  /* 0x8000000000007812 */ /* 0x000fc800078ec0ff */
[----:B------:R-:W-:Y:S01]  /*10a20*/  LOP3.LUT R0, R0, 0x7f800000, RZ, 0xfc, !PT ;  /* 0x7f80000000007812 */ /* 0x000fe200078efcff */
[----:B------:R-:W-:Y:S06]  /*10a30*/  BRA `(.L_x_268) ;  /* 0x0000000000047947 */ /* 0x000fec0003800000 */
.L_x_266:
[----:B------:R-:W-:-:S07]  /*10a40*/  LEA R0, R18, R0, 0x17 ;  /* 0x0000000012007211 */ /* 0x000fce00078eb8ff */
.L_x_268:
[----:B------:R-:W-:Y:S05]  /*10a50*/  BSYNC.RECONVERGENT B1 ;  /* 0x0000000000017941 */ /* 0x000fea0003800200 */
.L_x_265:
[----:B------:R-:W-:Y:S05]  /*10a60*/  BRA `(.L_x_269) ;  /* 0x0000000000207947 */ /* 0x000fea0003800000 */
.L_x_264:
[----:B------:R-:W-:-:S04]  /*10a70*/  LOP3.LUT R0, R3, 0x80000000, R216, 0x48, !PT ;  /* 0x8000000003007812 */ /* 0x000fc800078e48d8 */
[----:B------:R-:W-:Y:S01]  /*10a80*/  LOP3.LUT R0, R0, 0x7f800000, RZ, 0xfc, !PT ;  /* 0x7f80000000007812 */ /* 0x000fe200078efcff */
[----:B------:R-:W-:Y:S06]  /*10a90*/  BRA `(.L_x_269) ;  /* 0x0000000000147947 */ /* 0x000fec0003800000 */
.L_x_263:
[----:B------:R-:W-:Y:S01]  /*10aa0*/  LOP3.LUT R0, R3, 0x80000000, R216, 0x48, !PT ;  /* 0x8000000003007812 */ /* 0x000fe200078e48d8 */
[----:B------:R-:W-:Y:S06]  /*10ab0*/  BRA `(.L_x_269) ;  /* 0x00000000000c7947 */ /* 0x000fec0003800000 */
.L_x_262:
[----:B------:R-:W1:Y:S01]  /*10ac0*/  MUFU.RSQ R0, -QNAN ;  /* 0xffc0000000007908 */ /* 0x000e620000001400 */
[----:B------:R-:W-:Y:S05]  /*10ad0*/  BRA `(.L_x_269) ;  /* 0x0000000000047947 */ /* 0x000fea0003800000 */
.L_x_261:
[----:B------:R-:W-:-:S07]  /*10ae0*/  FADD.FTZ R0, R216, R3 ;  /* 0x00000003d8007221 */ /* 0x000fce0000010000 */
.L_x_269:
[----:B------:R-:W-:Y:S05]  /*10af0*/  BSYNC.RECONVERGENT B0 ;  /* 0x0000000000007941 */ /* 0x000fea0003800200 */
.L_x_259:
[----:B------:R-:W-:Y:S02]  /*10b00*/  MOV R13, 0x0 ;  /* 0x00000000000d7802 */ /* 0x000fe40000000f00 */
[----:B-1----:R-:W-:Y:S02]  /*10b10*/  MOV R3, R0 ;  /* 0x0000000000037202 */ /* 0x002fe40000000f00 */
[----:B------:R-:W-:Y:S05]  /*10b20*/  RET.REL.NODEC R12 `(_Z16attention_kernelILi128ELi64ELi128ELi4EEvPK13__nv_bfloat16S2_S2_PS0_iii) ;  /* 0xfffffef40c347950 */ /* 0x000fea0003c3ffff */
.L_x_270:
[----:B------:R-:W-:-:S00]  /*10b30*/  BRA `(.L_x_270) ;  /* 0xfffffffc00fc7947 */ /* 0x000fc0000383ffff */
[----:B------:R-:W-:-:S00]  /*10b40*/  NOP ;  /* 0x0000000000007918 */ /* 0x000fc00000000000 */
        /* <DEDUP_REMOVED lines=11> */
.L_x_271:


//--------------------- .nv.shared._Z16attention_kernelILi128ELi64ELi128ELi4EEvPK13__nv_bfloat16S2_S2_PS0_iii --------------------------
	.section	.nv.shared._Z16attention_kernelILi128ELi64ELi128ELi4EEvPK13__nv_bfloat16S2_S2_PS0_iii,"aw",@nobits
	.sectionflags	@""
	.align	16
	.zero		1024


//--------------------- .nv.shared.reserved.0     --------------------------
	.section	.nv.shared.reserved.0,"aw",@nobits
	.weak		__nv_reservedSMEM_offset_0_alias
	.size		__nv_reservedSMEM_offset_0_alias, 0, 64
	.other		__nv_reservedSMEM_offset_0_alias,@"STO_CUDA_RESERVED_SHARED STV_DEFAULT"
__nv_reservedSMEM_offset_0_alias:
	.zero		0
	.zero		64


//--------------------- .nv.constant0._Z16attention_kernelILi128ELi64ELi128ELi4EEvPK13__nv_bfloat16S2_S2_PS0_iii --------------------------
	.section	.nv.constant0._Z16attention_kernelILi128ELi64ELi128ELi4EEvPK13__nv_bfloat16S2_S2_PS0_iii,"a",@progbits
	.sectionflags	@""
	.align	4
.nv.constant0._Z16attention_kernelILi128ELi64ELi128ELi4EEvPK13__nv_bfloat16S2_S2_PS0_iii:
	.zero		940


//--------------------- SYMBOLS --------------------------

	.type		.nv.reservedSmem.offset0,@object
	.size		.nv.reservedSmem.offset0,0x4
	.type		.nv.reservedSmem.cap,@object
	.size		.nv.reservedSmem.cap,0x4
